//
// Generated by NVIDIA NVVM Compiler
//
// Compiler Build ID: CL-36424714
// Cuda compilation tools, release 13.0, V13.0.88
// Based on NVVM 20.0.0
//

.version 9.0
.target sm_100
.address_size 64

	// .globl	_Z25init_array_OC_cudakernel0mmjmPd

.visible .entry _Z25init_array_OC_cudakernel0mmjmPd(
	.param .u64 _Z25init_array_OC_cudakernel0mmjmPd_param_0,
	.param .u64 _Z25init_array_OC_cudakernel0mmjmPd_param_1,
	.param .u32 _Z25init_array_OC_cudakernel0mmjmPd_param_2,
	.param .u64 _Z25init_array_OC_cudakernel0mmjmPd_param_3,
	.param .u64 .ptr .align 1 _Z25init_array_OC_cudakernel0mmjmPd_param_4
)
{
	.reg .pred 	%p<10>;
	.reg .b32 	%r<7>;
	.reg .b64 	%rd<38>;
	.reg .b64 	%fd<24>;

	ld.param.u64 	%rd16, [_Z25init_array_OC_cudakernel0mmjmPd_param_0];
	ld.param.u64 	%rd14, [_Z25init_array_OC_cudakernel0mmjmPd_param_1];
	ld.param.u32 	%r1, [_Z25init_array_OC_cudakernel0mmjmPd_param_2];
	ld.param.u64 	%rd15, [_Z25init_array_OC_cudakernel0mmjmPd_param_3];
	ld.param.u64 	%rd17, [_Z25init_array_OC_cudakernel0mmjmPd_param_4];
	cvta.to.global.u64 	%rd1, %rd17;
	mov.u32 	%r2, %ntid.x;
	mov.u32 	%r3, %ctaid.x;
	mov.u32 	%r4, %tid.x;
	mad.lo.s32 	%r5, %r2, %r3, %r4;
	cvt.u64.u32 	%rd2, %r5;
	setp.le.u64 	%p1, %rd16, %rd2;
	setp.eq.s64 	%p2, %rd14, 0;
	or.pred  	%p3, %p1, %p2;
	@%p3 bra 	$L__BB0_9;
	cvt.u32.u64 	%r6, %rd2;
	cvt.rn.f64.u32 	%fd1, %r6;
	cvt.rn.f64.u32 	%fd2, %r1;
	mul.lo.s64 	%rd3, %rd15, %rd2;
	add.s64 	%rd19, %rd14, -1;
	and.b64  	%rd4, %rd14, 3;
	setp.lt.u64 	%p4, %rd19, 3;
	mov.b64 	%rd37, 0;
	@%p4 bra 	$L__BB0_4;
	and.b64  	%rd37, %rd14, -4;
	shl.b64 	%rd21, %rd3, 3;
	add.s64 	%rd22, %rd21, %rd1;
	add.s64 	%rd34, %rd22, 16;
	mov.b64 	%rd35, 0;
$L__BB0_3:
	.pragma "nounroll";
	cvt.rn.f64.u64 	%fd3, %rd35;
	mul.f64 	%fd4, %fd1, %fd3;
	div.rn.f64 	%fd5, %fd4, %fd2;
	st.global.f64 	[%rd34+-16], %fd5;
	add.s64 	%rd23, %rd35, 1;
	cvt.rn.f64.u64 	%fd6, %rd23;
	mul.f64 	%fd7, %fd1, %fd6;
	div.rn.f64 	%fd8, %fd7, %fd2;
	st.global.f64 	[%rd34+-8], %fd8;
	add.s64 	%rd24, %rd35, 2;
	cvt.rn.f64.u64 	%fd9, %rd24;
	mul.f64 	%fd10, %fd1, %fd9;
	div.rn.f64 	%fd11, %fd10, %fd2;
	st.global.f64 	[%rd34], %fd11;
	add.s64 	%rd25, %rd35, 3;
	cvt.rn.f64.u64 	%fd12, %rd25;
	mul.f64 	%fd13, %fd1, %fd12;
	div.rn.f64 	%fd14, %fd13, %fd2;
	st.global.f64 	[%rd34+8], %fd14;
	add.s64 	%rd34, %rd34, 32;
	add.s64 	%rd35, %rd35, 4;
	setp.ne.s64 	%p5, %rd35, %rd37;
	@%p5 bra 	$L__BB0_3;
$L__BB0_4:
	setp.eq.s64 	%p6, %rd4, 0;
	@%p6 bra 	$L__BB0_9;
	setp.eq.s64 	%p7, %rd4, 1;
	@%p7 bra 	$L__BB0_7;
	cvt.rn.f64.u64 	%fd15, %rd37;
	mul.f64 	%fd16, %fd1, %fd15;
	div.rn.f64 	%fd17, %fd16, %fd2;
	add.s64 	%rd26, %rd37, %rd3;
	shl.b64 	%rd27, %rd26, 3;
	add.s64 	%rd28, %rd1, %rd27;
	st.global.f64 	[%rd28], %fd17;
	add.s64 	%rd29, %rd37, 1;
	cvt.rn.f64.u64 	%fd18, %rd29;
	mul.f64 	%fd19, %fd1, %fd18;
	div.rn.f64 	%fd20, %fd19, %fd2;
	st.global.f64 	[%rd28+8], %fd20;
	add.s64 	%rd37, %rd37, 2;
$L__BB0_7:
	and.b64  	%rd30, %rd14, 1;
	setp.eq.b64 	%p8, %rd30, 1;
	not.pred 	%p9, %p8;
	@%p9 bra 	$L__BB0_9;
	cvt.rn.f64.u64 	%fd21, %rd37;
	mul.f64 	%fd22, %fd1, %fd21;
	div.rn.f64 	%fd23, %fd22, %fd2;
	add.s64 	%rd31, %rd37, %rd3;
	shl.b64 	%rd32, %rd31, 3;
	add.s64 	%rd33, %rd1, %rd32;
	st.global.f64 	[%rd33], %fd23;
$L__BB0_9:
	ret;

}
	// .globl	_Z25init_array_OC_cudakernel1mmjmPd
.visible .entry _Z25init_array_OC_cudakernel1mmjmPd(
	.param .u64 _Z25init_array_OC_cudakernel1mmjmPd_param_0,
	.param .u64 _Z25init_array_OC_cudakernel1mmjmPd_param_1,
	.param .u32 _Z25init_array_OC_cudakernel1mmjmPd_param_2,
	.param .u64 _Z25init_array_OC_cudakernel1mmjmPd_param_3,
	.param .u64 .ptr .align 1 _Z25init_array_OC_cudakernel1mmjmPd_param_4
)
{
	.reg .pred 	%p<10>;
	.reg .b32 	%r<7>;
	.reg .b64 	%rd<38>;
	.reg .b64 	%fd<24>;

	ld.param.u64 	%rd16, [_Z25init_array_OC_cudakernel1mmjmPd_param_0];
	ld.param.u64 	%rd14, [_Z25init_array_OC_cudakernel1mmjmPd_param_1];
	ld.param.u32 	%r1, [_Z25init_array_OC_cudakernel1mmjmPd_param_2];
	ld.param.u64 	%rd15, [_Z25init_array_OC_cudakernel1mmjmPd_param_3];
	ld.param.u64 	%rd17, [_Z25init_array_OC_cudakernel1mmjmPd_param_4];
	cvta.to.global.u64 	%rd1, %rd17;
	mov.u32 	%r2, %ntid.x;
	mov.u32 	%r3, %ctaid.x;
	mov.u32 	%r4, %tid.x;
	mad.lo.s32 	%r5, %r2, %r3, %r4;
	cvt.u64.u32 	%rd2, %r5;
	setp.le.u64 	%p1, %rd16, %rd2;
	setp.eq.s64 	%p2, %rd14, 0;
	or.pred  	%p3, %p1, %p2;
	@%p3 bra 	$L__BB1_9;
	cvt.u32.u64 	%r6, %rd2;
	cvt.rn.f64.u32 	%fd1, %r6;
	cvt.rn.f64.u32 	%fd2, %r1;
	mul.lo.s64 	%rd3, %rd15, %rd2;
	add.s64 	%rd19, %rd14, -1;
	and.b64  	%rd4, %rd14, 3;
	setp.lt.u64 	%p4, %rd19, 3;
	mov.b64 	%rd37, 0;
	@%p4 bra 	$L__BB1_4;
	and.b64  	%rd37, %rd14, -4;
	shl.b64 	%rd21, %rd3, 3;
	add.s64 	%rd22, %rd21, %rd1;
	add.s64 	%rd34, %rd22, 16;
	mov.b64 	%rd35, 0;
$L__BB1_3:
	.pragma "nounroll";
	cvt.rn.f64.u64 	%fd3, %rd35;
	mul.f64 	%fd4, %fd1, %fd3;
	div.rn.f64 	%fd5, %fd4, %fd2;
	st.global.f64 	[%rd34+-16], %fd5;
	add.s64 	%rd23, %rd35, 1;
	cvt.rn.f64.u64 	%fd6, %rd23;
	mul.f64 	%fd7, %fd1, %fd6;
	div.rn.f64 	%fd8, %fd7, %fd2;
	st.global.f64 	[%rd34+-8], %fd8;
	add.s64 	%rd24, %rd35, 2;
	cvt.rn.f64.u64 	%fd9, %rd24;
	mul.f64 	%fd10, %fd1, %fd9;
	div.rn.f64 	%fd11, %fd10, %fd2;
	st.global.f64 	[%rd34], %fd11;
	add.s64 	%rd25, %rd35, 3;
	cvt.rn.f64.u64 	%fd12, %rd25;
	mul.f64 	%fd13, %fd1, %fd12;
	div.rn.f64 	%fd14, %fd13, %fd2;
	st.global.f64 	[%rd34+8], %fd14;
	add.s64 	%rd34, %rd34, 32;
	add.s64 	%rd35, %rd35, 4;
	setp.ne.s64 	%p5, %rd35, %rd37;
	@%p5 bra 	$L__BB1_3;
$L__BB1_4:
	setp.eq.s64 	%p6, %rd4, 0;
	@%p6 bra 	$L__BB1_9;
	setp.eq.s64 	%p7, %rd4, 1;
	@%p7 bra 	$L__BB1_7;
	cvt.rn.f64.u64 	%fd15, %rd37;
	mul.f64 	%fd16, %fd1, %fd15;
	div.rn.f64 	%fd17, %fd16, %fd2;
	add.s64 	%rd26, %rd37, %rd3;
	shl.b64 	%rd27, %rd26, 3;
	add.s64 	%rd28, %rd1, %rd27;
	st.global.f64 	[%rd28], %fd17;
	add.s64 	%rd29, %rd37, 1;
	cvt.rn.f64.u64 	%fd18, %rd29;
	mul.f64 	%fd19, %fd1, %fd18;
	div.rn.f64 	%fd20, %fd19, %fd2;
	st.global.f64 	[%rd28+8], %fd20;
	add.s64 	%rd37, %rd37, 2;
$L__BB1_7:
	and.b64  	%rd30, %rd14, 1;
	setp.eq.b64 	%p8, %rd30, 1;
	not.pred 	%p9, %p8;
	@%p9 bra 	$L__BB1_9;
	cvt.rn.f64.u64 	%fd21, %rd37;
	mul.f64 	%fd22, %fd1, %fd21;
	div.rn.f64 	%fd23, %fd22, %fd2;
	add.s64 	%rd31, %rd37, %rd3;
	shl.b64 	%rd32, %rd31, 3;
	add.s64 	%rd33, %rd1, %rd32;
	st.global.f64 	[%rd33], %fd23;
$L__BB1_9:
	ret;

}
	// .globl	_Z25init_array_OC_cudakernel2mmjmPd
.visible .entry _Z25init_array_OC_cudakernel2mmjmPd(
	.param .u64 _Z25init_array_OC_cudakernel2mmjmPd_param_0,
	.param .u64 _Z25init_array_OC_cudakernel2mmjmPd_param_1,
	.param .u32 _Z25init_array_OC_cudakernel2mmjmPd_param_2,
	.param .u64 _Z25init_array_OC_cudakernel2mmjmPd_param_3,
	.param .u64 .ptr .align 1 _Z25init_array_OC_cudakernel2mmjmPd_param_4
)
{
	.reg .pred 	%p<10>;
	.reg .b32 	%r<7>;
	.reg .b64 	%rd<42>;
	.reg .b64 	%fd<24>;

	ld.param.u64 	%rd17, [_Z25init_array_OC_cudakernel2mmjmPd_param_0];
	ld.param.u64 	%rd15, [_Z25init_array_OC_cudakernel2mmjmPd_param_1];
	ld.param.u32 	%r1, [_Z25init_array_OC_cudakernel2mmjmPd_param_2];
	ld.param.u64 	%rd16, [_Z25init_array_OC_cudakernel2mmjmPd_param_3];
	ld.param.u64 	%rd18, [_Z25init_array_OC_cudakernel2mmjmPd_param_4];
	cvta.to.global.u64 	%rd1, %rd18;
	mov.u32 	%r2, %ntid.x;
	mov.u32 	%r3, %ctaid.x;
	mov.u32 	%r4, %tid.x;
	mad.lo.s32 	%r5, %r2, %r3, %r4;
	cvt.u64.u32 	%rd2, %r5;
	setp.le.u64 	%p1, %rd17, %rd2;
	setp.eq.s64 	%p2, %rd15, 0;
	or.pred  	%p3, %p1, %p2;
	@%p3 bra 	$L__BB2_9;
	cvt.u32.u64 	%r6, %rd2;
	cvt.rn.f64.u32 	%fd1, %r6;
	cvt.rn.f64.u32 	%fd2, %r1;
	mul.lo.s64 	%rd3, %rd16, %rd2;
	add.s64 	%rd20, %rd15, -1;
	and.b64  	%rd4, %rd15, 3;
	setp.lt.u64 	%p4, %rd20, 3;
	mov.b64 	%rd41, 0;
	@%p4 bra 	$L__BB2_4;
	and.b64  	%rd41, %rd15, -4;
	neg.s64 	%rd6, %rd41;
	shl.b64 	%rd22, %rd3, 3;
	add.s64 	%rd23, %rd22, %rd1;
	add.s64 	%rd38, %rd23, 16;
	mov.b64 	%rd39, 3;
$L__BB2_3:
	.pragma "nounroll";
	cvt.rn.f64.u64 	%fd3, %rd39;
	mul.f64 	%fd4, %fd1, %fd3;
	div.rn.f64 	%fd5, %fd4, %fd2;
	st.global.f64 	[%rd38+-16], %fd5;
	add.s64 	%rd24, %rd39, 1;
	cvt.rn.f64.u64 	%fd6, %rd24;
	mul.f64 	%fd7, %fd1, %fd6;
	div.rn.f64 	%fd8, %fd7, %fd2;
	st.global.f64 	[%rd38+-8], %fd8;
	add.s64 	%rd25, %rd39, 2;
	cvt.rn.f64.u64 	%fd9, %rd25;
	mul.f64 	%fd10, %fd1, %fd9;
	div.rn.f64 	%fd11, %fd10, %fd2;
	st.global.f64 	[%rd38], %fd11;
	add.s64 	%rd26, %rd39, 3;
	cvt.rn.f64.u64 	%fd12, %rd26;
	mul.f64 	%fd13, %fd1, %fd12;
	div.rn.f64 	%fd14, %fd13, %fd2;
	st.global.f64 	[%rd38+8], %fd14;
	add.s64 	%rd39, %rd39, 4;
	add.s64 	%rd27, %rd6, %rd39;
	add.s64 	%rd38, %rd38, 32;
	setp.ne.s64 	%p5, %rd27, 3;
	@%p5 bra 	$L__BB2_3;
$L__BB2_4:
	setp.eq.s64 	%p6, %rd4, 0;
	@%p6 bra 	$L__BB2_9;
	setp.eq.s64 	%p7, %rd4, 1;
	@%p7 bra 	$L__BB2_7;
	add.s64 	%rd28, %rd41, 3;
	cvt.rn.f64.u64 	%fd15, %rd28;
	mul.f64 	%fd16, %fd1, %fd15;
	div.rn.f64 	%fd17, %fd16, %fd2;
	add.s64 	%rd29, %rd41, %rd3;
	shl.b64 	%rd30, %rd29, 3;
	add.s64 	%rd31, %rd1, %rd30;
	st.global.f64 	[%rd31], %fd17;
	add.s64 	%rd32, %rd41, 4;
	cvt.rn.f64.u64 	%fd18, %rd32;
	mul.f64 	%fd19, %fd1, %fd18;
	div.rn.f64 	%fd20, %fd19, %fd2;
	st.global.f64 	[%rd31+8], %fd20;
	add.s64 	%rd41, %rd41, 2;
$L__BB2_7:
	and.b64  	%rd33, %rd15, 1;
	setp.eq.b64 	%p8, %rd33, 1;
	not.pred 	%p9, %p8;
	@%p9 bra 	$L__BB2_9;
	add.s64 	%rd34, %rd41, 3;
	cvt.rn.f64.u64 	%fd21, %rd34;
	mul.f64 	%fd22, %fd1, %fd21;
	div.rn.f64 	%fd23, %fd22, %fd2;
	add.s64 	%rd35, %rd41, %rd3;
	shl.b64 	%rd36, %rd35, 3;
	add.s64 	%rd37, %rd1, %rd36;
	st.global.f64 	[%rd37], %fd23;
$L__BB2_9:
	ret;

}
	// .globl	_Z25init_array_OC_cudakernel3mmjmPd
.visible .entry _Z25init_array_OC_cudakernel3mmjmPd(
	.param .u64 _Z25init_array_OC_cudakernel3mmjmPd_param_0,
	.param .u64 _Z25init_array_OC_cudakernel3mmjmPd_param_1,
	.param .u32 _Z25init_array_OC_cudakernel3mmjmPd_param_2,
	.param .u64 _Z25init_array_OC_cudakernel3mmjmPd_param_3,
	.param .u64 .ptr .align 1 _Z25init_array_OC_cudakernel3mmjmPd_param_4
)
{
	.reg .pred 	%p<10>;
	.reg .b32 	%r<7>;
	.reg .b64 	%rd<41>;
	.reg .b64 	%fd<24>;

	ld.param.u64 	%rd17, [_Z25init_array_OC_cudakernel3mmjmPd_param_0];
	ld.param.u64 	%rd15, [_Z25init_array_OC_cudakernel3mmjmPd_param_1];
	ld.param.u32 	%r1, [_Z25init_array_OC_cudakernel3mmjmPd_param_2];
	ld.param.u64 	%rd16, [_Z25init_array_OC_cudakernel3mmjmPd_param_3];
	ld.param.u64 	%rd18, [_Z25init_array_OC_cudakernel3mmjmPd_param_4];
	cvta.to.global.u64 	%rd1, %rd18;
	mov.u32 	%r2, %ntid.x;
	mov.u32 	%r3, %ctaid.x;
	mov.u32 	%r4, %tid.x;
	mad.lo.s32 	%r5, %r2, %r3, %r4;
	cvt.u64.u32 	%rd2, %r5;
	setp.le.u64 	%p1, %rd17, %rd2;
	setp.eq.s64 	%p2, %rd15, 0;
	or.pred  	%p3, %p1, %p2;
	@%p3 bra 	$L__BB3_9;
	cvt.u32.u64 	%r6, %rd2;
	cvt.rn.f64.u32 	%fd1, %r6;
	cvt.rn.f64.u32 	%fd2, %r1;
	mul.lo.s64 	%rd3, %rd16, %rd2;
	add.s64 	%rd20, %rd15, -1;
	and.b64  	%rd4, %rd15, 3;
	setp.lt.u64 	%p4, %rd20, 3;
	mov.b64 	%rd40, 0;
	@%p4 bra 	$L__BB3_4;
	and.b64  	%rd40, %rd15, -4;
	neg.s64 	%rd6, %rd40;
	shl.b64 	%rd22, %rd3, 3;
	add.s64 	%rd23, %rd22, %rd1;
	add.s64 	%rd37, %rd23, 16;
	mov.b64 	%rd38, 2;
$L__BB3_3:
	.pragma "nounroll";
	cvt.rn.f64.u64 	%fd3, %rd38;
	mul.f64 	%fd4, %fd1, %fd3;
	div.rn.f64 	%fd5, %fd4, %fd2;
	st.global.f64 	[%rd37+-16], %fd5;
	add.s64 	%rd24, %rd38, 1;
	cvt.rn.f64.u64 	%fd6, %rd24;
	mul.f64 	%fd7, %fd1, %fd6;
	div.rn.f64 	%fd8, %fd7, %fd2;
	st.global.f64 	[%rd37+-8], %fd8;
	add.s64 	%rd25, %rd38, 2;
	cvt.rn.f64.u64 	%fd9, %rd25;
	mul.f64 	%fd10, %fd1, %fd9;
	div.rn.f64 	%fd11, %fd10, %fd2;
	st.global.f64 	[%rd37], %fd11;
	add.s64 	%rd26, %rd38, 3;
	cvt.rn.f64.u64 	%fd12, %rd26;
	mul.f64 	%fd13, %fd1, %fd12;
	div.rn.f64 	%fd14, %fd13, %fd2;
	st.global.f64 	[%rd37+8], %fd14;
	add.s64 	%rd38, %rd38, 4;
	add.s64 	%rd27, %rd6, %rd38;
	add.s64 	%rd37, %rd37, 32;
	setp.ne.s64 	%p5, %rd27, 2;
	@%p5 bra 	$L__BB3_3;
$L__BB3_4:
	setp.eq.s64 	%p6, %rd4, 0;
	@%p6 bra 	$L__BB3_9;
	setp.eq.s64 	%p7, %rd4, 1;
	@%p7 bra 	$L__BB3_7;
	add.s64 	%rd13, %rd40, 2;
	cvt.rn.f64.u64 	%fd15, %rd13;
	mul.f64 	%fd16, %fd1, %fd15;
	div.rn.f64 	%fd17, %fd16, %fd2;
	add.s64 	%rd28, %rd40, %rd3;
	shl.b64 	%rd29, %rd28, 3;
	add.s64 	%rd30, %rd1, %rd29;
	st.global.f64 	[%rd30], %fd17;
	add.s64 	%rd31, %rd40, 3;
	cvt.rn.f64.u64 	%fd18, %rd31;
	mul.f64 	%fd19, %fd1, %fd18;
	div.rn.f64 	%fd20, %fd19, %fd2;
	st.global.f64 	[%rd30+8], %fd20;
	mov.u64 	%rd40, %rd13;
$L__BB3_7:
	and.b64  	%rd32, %rd15, 1;
	setp.eq.b64 	%p8, %rd32, 1;
	not.pred 	%p9, %p8;
	@%p9 bra 	$L__BB3_9;
	add.s64 	%rd33, %rd40, 2;
	cvt.rn.f64.u64 	%fd21, %rd33;
	mul.f64 	%fd22, %fd1, %fd21;
	div.rn.f64 	%fd23, %fd22, %fd2;
	add.s64 	%rd34, %rd40, %rd3;
	shl.b64 	%rd35, %rd34, 3;
	add.s64 	%rd36, %rd1, %rd35;
	st.global.f64 	[%rd36], %fd23;
$L__BB3_9:
	ret;

}
	// .globl	_Z25kernel_2mm_OC_cudakernel0mmmPdmmS_dmS_m
.visible .entry _Z25kernel_2mm_OC_cudakernel0mmmPdmmS_dmS_m(
	.param .u64 _Z25kernel_2mm_OC_cudakernel0mmmPdmmS_dmS_m_param_0,
	.param .u64 _Z25kernel_2mm_OC_cudakernel0mmmPdmmS_dmS_m_param_1,
	.param .u64 _Z25kernel_2mm_OC_cudakernel0mmmPdmmS_dmS_m_param_2,
	.param .u64 .ptr .align 1 _Z25kernel_2mm_OC_cudakernel0mmmPdmmS_dmS_m_param_3,
	.param .u64 _Z25kernel_2mm_OC_cudakernel0mmmPdmmS_dmS_m_param_4,
	.param .u64 _Z25kernel_2mm_OC_cudakernel0mmmPdmmS_dmS_m_param_5,
	.param .u64 .ptr .align 1 _Z25kernel_2mm_OC_cudakernel0mmmPdmmS_dmS_m_param_6,
	.param .f64 _Z25kernel_2mm_OC_cudakernel0mmmPdmmS_dmS_m_param_7,
	.param .u64 _Z25kernel_2mm_OC_cudakernel0mmmPdmmS_dmS_m_param_8,
	.param .u64 .ptr .align 1 _Z25kernel_2mm_OC_cudakernel0mmmPdmmS_dmS_m_param_9,
	.param .u64 _Z25kernel_2mm_OC_cudakernel0mmmPdmmS_dmS_m_param_10
)
{
	.reg .pred 	%p<22>;
	.reg .b32 	%r<5>;
	.reg .b64 	%rd<123>;
	.reg .b64 	%fd<71>;

	ld.param.u64 	%rd47, [_Z25kernel_2mm_OC_cudakernel0mmmPdmmS_dmS_m_param_0];
	ld.param.u64 	%rd41, [_Z25kernel_2mm_OC_cudakernel0mmmPdmmS_dmS_m_param_1];
	ld.param.u64 	%rd42, [_Z25kernel_2mm_OC_cudakernel0mmmPdmmS_dmS_m_param_2];
	ld.param.u64 	%rd48, [_Z25kernel_2mm_OC_cudakernel0mmmPdmmS_dmS_m_param_3];
	ld.param.u64 	%rd43, [_Z25kernel_2mm_OC_cudakernel0mmmPdmmS_dmS_m_param_4];
	ld.param.u64 	%rd44, [_Z25kernel_2mm_OC_cudakernel0mmmPdmmS_dmS_m_param_5];
	ld.param.u64 	%rd49, [_Z25kernel_2mm_OC_cudakernel0mmmPdmmS_dmS_m_param_6];
	ld.param.f64 	%fd9, [_Z25kernel_2mm_OC_cudakernel0mmmPdmmS_dmS_m_param_7];
	ld.param.u64 	%rd45, [_Z25kernel_2mm_OC_cudakernel0mmmPdmmS_dmS_m_param_8];
	ld.param.u64 	%rd50, [_Z25kernel_2mm_OC_cudakernel0mmmPdmmS_dmS_m_param_9];
	ld.param.u64 	%rd46, [_Z25kernel_2mm_OC_cudakernel0mmmPdmmS_dmS_m_param_10];
	cvta.to.global.u64 	%rd1, %rd50;
	cvta.to.global.u64 	%rd2, %rd49;
	cvta.to.global.u64 	%rd3, %rd48;
	mov.u32 	%r1, %ntid.x;
	mov.u32 	%r2, %ctaid.x;
	mov.u32 	%r3, %tid.x;
	mad.lo.s32 	%r4, %r1, %r2, %r3;
	cvt.u64.u32 	%rd4, %r4;
	setp.le.u64 	%p1, %rd47, %rd4;
	setp.eq.s64 	%p2, %rd41, 0;
	or.pred  	%p3, %p1, %p2;
	@%p3 bra 	$L__BB4_26;
	mul.lo.s64 	%rd5, %rd42, %rd4;
	setp.ne.s64 	%p4, %rd43, 0;
	mul.lo.s64 	%rd6, %rd46, %rd4;
	mul.lo.s64 	%rd7, %rd44, %rd4;
	@%p4 bra 	$L__BB4_13;
	add.s64 	%rd94, %rd41, -1;
	and.b64  	%rd8, %rd41, 7;
	setp.lt.u64 	%p14, %rd94, 7;
	mov.b64 	%rd114, 0;
	@%p14 bra 	$L__BB4_5;
	and.b64  	%rd114, %rd41, -8;
	shl.b64 	%rd95, %rd5, 3;
	add.s64 	%rd96, %rd95, %rd3;
	add.s64 	%rd111, %rd96, 32;
	mov.u64 	%rd112, %rd114;
$L__BB4_4:
	.pragma "nounroll";
	mov.b64 	%rd97, 0;
	st.global.u64 	[%rd111+-32], %rd97;
	st.global.u64 	[%rd111+-24], %rd97;
	st.global.u64 	[%rd111+-16], %rd97;
	st.global.u64 	[%rd111+-8], %rd97;
	st.global.u64 	[%rd111], %rd97;
	st.global.u64 	[%rd111+8], %rd97;
	st.global.u64 	[%rd111+16], %rd97;
	st.global.u64 	[%rd111+24], %rd97;
	add.s64 	%rd112, %rd112, -8;
	add.s64 	%rd111, %rd111, 64;
	setp.ne.s64 	%p15, %rd112, 0;
	@%p15 bra 	$L__BB4_4;
$L__BB4_5:
	setp.eq.s64 	%p16, %rd8, 0;
	@%p16 bra 	$L__BB4_26;
	and.b64  	%rd16, %rd41, 3;
	setp.lt.u64 	%p17, %rd8, 4;
	@%p17 bra 	$L__BB4_8;
	add.s64 	%rd98, %rd114, %rd5;
	shl.b64 	%rd99, %rd98, 3;
	add.s64 	%rd100, %rd3, %rd99;
	mov.b64 	%rd101, 0;
	st.global.u64 	[%rd100], %rd101;
	st.global.u64 	[%rd100+8], %rd101;
	st.global.u64 	[%rd100+16], %rd101;
	st.global.u64 	[%rd100+24], %rd101;
	add.s64 	%rd114, %rd114, 4;
$L__BB4_8:
	setp.eq.s64 	%p18, %rd16, 0;
	@%p18 bra 	$L__BB4_26;
	setp.eq.s64 	%p19, %rd16, 1;
	@%p19 bra 	$L__BB4_11;
	add.s64 	%rd102, %rd114, %rd5;
	shl.b64 	%rd103, %rd102, 3;
	add.s64 	%rd104, %rd3, %rd103;
	mov.b64 	%rd105, 0;
	st.global.u64 	[%rd104], %rd105;
	st.global.u64 	[%rd104+8], %rd105;
	add.s64 	%rd114, %rd114, 2;
$L__BB4_11:
	and.b64  	%rd106, %rd41, 1;
	setp.eq.b64 	%p20, %rd106, 1;
	not.pred 	%p21, %p20;
	@%p21 bra 	$L__BB4_26;
	add.s64 	%rd107, %rd114, %rd5;
	shl.b64 	%rd108, %rd107, 3;
	add.s64 	%rd109, %rd3, %rd108;
	mov.b64 	%rd110, 0;
	st.global.u64 	[%rd109], %rd110;
	bra.uni 	$L__BB4_26;
$L__BB4_13:
	and.b64  	%rd21, %rd43, 7;
	and.b64  	%rd22, %rd43, -8;
	shl.b64 	%rd23, %rd45, 6;
	shl.b64 	%rd24, %rd45, 3;
	mov.b64 	%rd116, 0;
$L__BB4_14:
	setp.lt.u64 	%p5, %rd43, 8;
	add.s64 	%rd53, %rd116, %rd5;
	shl.b64 	%rd54, %rd53, 3;
	add.s64 	%rd55, %rd3, %rd54;
	mov.b64 	%rd121, 0;
	st.global.u64 	[%rd55], %rd121;
	add.s64 	%rd56, %rd116, %rd6;
	shl.b64 	%rd57, %rd56, 3;
	add.s64 	%rd26, %rd3, %rd57;
	ld.global.f64 	%fd68, [%rd26];
	@%p5 bra 	$L__BB4_17;
	shl.b64 	%rd58, %rd7, 3;
	add.s64 	%rd59, %rd58, %rd2;
	add.s64 	%rd117, %rd59, 32;
	shl.b64 	%rd60, %rd116, 3;
	add.s64 	%rd118, %rd1, %rd60;
	mov.u64 	%rd119, %rd22;
$L__BB4_16:
	.pragma "nounroll";
	ld.global.f64 	%fd10, [%rd117+-32];
	mul.f64 	%fd11, %fd9, %fd10;
	ld.global.f64 	%fd12, [%rd118];
	fma.rn.f64 	%fd13, %fd11, %fd12, %fd68;
	st.global.f64 	[%rd26], %fd13;
	ld.global.f64 	%fd14, [%rd117+-24];
	mul.f64 	%fd15, %fd9, %fd14;
	add.s64 	%rd61, %rd118, %rd24;
	ld.global.f64 	%fd16, [%rd61];
	fma.rn.f64 	%fd17, %fd15, %fd16, %fd13;
	st.global.f64 	[%rd26], %fd17;
	ld.global.f64 	%fd18, [%rd117+-16];
	mul.f64 	%fd19, %fd9, %fd18;
	add.s64 	%rd62, %rd61, %rd24;
	ld.global.f64 	%fd20, [%rd62];
	fma.rn.f64 	%fd21, %fd19, %fd20, %fd17;
	st.global.f64 	[%rd26], %fd21;
	ld.global.f64 	%fd22, [%rd117+-8];
	mul.f64 	%fd23, %fd9, %fd22;
	add.s64 	%rd63, %rd62, %rd24;
	ld.global.f64 	%fd24, [%rd63];
	fma.rn.f64 	%fd25, %fd23, %fd24, %fd21;
	st.global.f64 	[%rd26], %fd25;
	ld.global.f64 	%fd26, [%rd117];
	mul.f64 	%fd27, %fd9, %fd26;
	add.s64 	%rd64, %rd63, %rd24;
	ld.global.f64 	%fd28, [%rd64];
	fma.rn.f64 	%fd29, %fd27, %fd28, %fd25;
	st.global.f64 	[%rd26], %fd29;
	ld.global.f64 	%fd30, [%rd117+8];
	mul.f64 	%fd31, %fd9, %fd30;
	add.s64 	%rd65, %rd64, %rd24;
	ld.global.f64 	%fd32, [%rd65];
	fma.rn.f64 	%fd33, %fd31, %fd32, %fd29;
	st.global.f64 	[%rd26], %fd33;
	ld.global.f64 	%fd34, [%rd117+16];
	mul.f64 	%fd35, %fd9, %fd34;
	add.s64 	%rd66, %rd65, %rd24;
	ld.global.f64 	%fd36, [%rd66];
	fma.rn.f64 	%fd37, %fd35, %fd36, %fd33;
	st.global.f64 	[%rd26], %fd37;
	ld.global.f64 	%fd38, [%rd117+24];
	mul.f64 	%fd39, %fd9, %fd38;
	add.s64 	%rd67, %rd66, %rd24;
	ld.global.f64 	%fd40, [%rd67];
	fma.rn.f64 	%fd68, %fd39, %fd40, %fd37;
	st.global.f64 	[%rd26], %fd68;
	add.s64 	%rd119, %rd119, -8;
	add.s64 	%rd118, %rd118, %rd23;
	add.s64 	%rd117, %rd117, 64;
	setp.ne.s64 	%p6, %rd119, 0;
	mov.u64 	%rd121, %rd22;
	@%p6 bra 	$L__BB4_16;
$L__BB4_17:
	setp.eq.s64 	%p7, %rd21, 0;
	@%p7 bra 	$L__BB4_25;
	add.s64 	%rd68, %rd21, -1;
	setp.lt.u64 	%p8, %rd68, 3;
	@%p8 bra 	$L__BB4_20;
	add.s64 	%rd69, %rd121, %rd7;
	shl.b64 	%rd70, %rd69, 3;
	add.s64 	%rd71, %rd2, %rd70;
	ld.global.f64 	%fd41, [%rd71];
	mul.f64 	%fd42, %fd9, %fd41;
	mad.lo.s64 	%rd72, %rd121, %rd45, %rd116;
	shl.b64 	%rd73, %rd72, 3;
	add.s64 	%rd74, %rd1, %rd73;
	ld.global.f64 	%fd43, [%rd74];
	fma.rn.f64 	%fd44, %fd42, %fd43, %fd68;
	st.global.f64 	[%rd26], %fd44;
	ld.global.f64 	%fd45, [%rd71+8];
	mul.f64 	%fd46, %fd9, %fd45;
	add.s64 	%rd75, %rd74, %rd24;
	ld.global.f64 	%fd47, [%rd75];
	fma.rn.f64 	%fd48, %fd46, %fd47, %fd44;
	st.global.f64 	[%rd26], %fd48;
	ld.global.f64 	%fd49, [%rd71+16];
	mul.f64 	%fd50, %fd9, %fd49;
	add.s64 	%rd76, %rd75, %rd24;
	ld.global.f64 	%fd51, [%rd76];
	fma.rn.f64 	%fd52, %fd50, %fd51, %fd48;
	st.global.f64 	[%rd26], %fd52;
	ld.global.f64 	%fd53, [%rd71+24];
	mul.f64 	%fd54, %fd9, %fd53;
	add.s64 	%rd77, %rd76, %rd24;
	ld.global.f64 	%fd55, [%rd77];
	fma.rn.f64 	%fd68, %fd54, %fd55, %fd52;
	st.global.f64 	[%rd26], %fd68;
	add.s64 	%rd121, %rd121, 4;
$L__BB4_20:
	and.b64  	%rd78, %rd43, 3;
	setp.eq.s64 	%p9, %rd78, 0;
	@%p9 bra 	$L__BB4_25;
	setp.eq.s64 	%p10, %rd78, 1;
	@%p10 bra 	$L__BB4_23;
	add.s64 	%rd79, %rd121, %rd7;
	shl.b64 	%rd80, %rd79, 3;
	add.s64 	%rd81, %rd2, %rd80;
	ld.global.f64 	%fd56, [%rd81];
	mul.f64 	%fd57, %fd9, %fd56;
	mad.lo.s64 	%rd82, %rd121, %rd45, %rd116;
	shl.b64 	%rd83, %rd82, 3;
	add.s64 	%rd84, %rd1, %rd83;
	ld.global.f64 	%fd58, [%rd84];
	fma.rn.f64 	%fd59, %fd57, %fd58, %fd68;
	st.global.f64 	[%rd26], %fd59;
	ld.global.f64 	%fd60, [%rd81+8];
	mul.f64 	%fd61, %fd9, %fd60;
	add.s64 	%rd85, %rd84, %rd24;
	ld.global.f64 	%fd62, [%rd85];
	fma.rn.f64 	%fd68, %fd61, %fd62, %fd59;
	st.global.f64 	[%rd26], %fd68;
	add.s64 	%rd121, %rd121, 2;
$L__BB4_23:
	and.b64  	%rd86, %rd43, 1;
	setp.eq.b64 	%p11, %rd86, 1;
	not.pred 	%p12, %p11;
	@%p12 bra 	$L__BB4_25;
	add.s64 	%rd87, %rd121, %rd7;
	shl.b64 	%rd88, %rd87, 3;
	add.s64 	%rd89, %rd2, %rd88;
	ld.global.f64 	%fd63, [%rd89];
	mul.f64 	%fd64, %fd9, %fd63;
	mad.lo.s64 	%rd90, %rd121, %rd45, %rd116;
	shl.b64 	%rd91, %rd90, 3;
	add.s64 	%rd92, %rd1, %rd91;
	ld.global.f64 	%fd65, [%rd92];
	fma.rn.f64 	%fd66, %fd64, %fd65, %fd68;
	st.global.f64 	[%rd26], %fd66;
$L__BB4_25:
	add.s64 	%rd116, %rd116, 1;
	setp.ne.s64 	%p13, %rd116, %rd41;
	@%p13 bra 	$L__BB4_14;
$L__BB4_26:
	ret;

}


// ===== COMPILED SASS (sm_100) =====

	.target	sm_100

	.elftype	@"ET_EXEC"


//--------------------- .note.nv.tkinfo           --------------------------
	.section	.note.nv.tkinfo,"",@"SHT_NOTE"
	.sectionflags	@"SHF_NOTE_NV_TKINFO"
	.tkinfo
        /*0018*/ 	.word	0x00000002
        /*0030*/ 	.string	""
        /*0030*/ 	.string	"ptxas"
        /*0030*/ 	.string	"Cuda compilation tools, release 13.0, V13.0.88"
        /*0030*/ 	.string	"Build cuda_13.0.r13.0/compiler.36424714_0"
        /*0030*/ 	.string	"-arch sm_100 -m 64 "



//--------------------- .note.nv.cuinfo           --------------------------
	.section	.note.nv.cuinfo,"",@"SHT_NOTE"
	.sectionflags	@"SHF_NOTE_NV_CUINFO"
        /*0018*/ 	.short	0x0002
        /*001a*/ 	.short	0x0064
        /*001c*/ 	.short	0x0082
	.zero		2


//--------------------- .nv.info                  --------------------------
	.section	.nv.info,"",@"SHT_CUDA_INFO"
	.align	4


	//----- nvinfo : EIATTR_REGCOUNT
	.align		4
        /*0000*/ 	.byte	0x04, 0x2f
        /*0002*/ 	.short	(.L_1 - .L_0)
	.align		4
.L_0:
        /*0004*/ 	.word	index@(_Z25init_array_OC_cudakernel0mmjmPd)
        /*0008*/ 	.word	0x0000001f


	//----- nvinfo : EIATTR_FRAME_SIZE
	.align		4
.L_1:
        /*000c*/ 	.byte	0x04, 0x11
        /*000e*/ 	.short	(.L_3 - .L_2)
	.align		4
.L_2:
        /*0010*/ 	.word	index@($__internal_3_$__cuda_sm20_div_rn_f64_full)
        /*0014*/ 	.word	0x00000000


	//----- nvinfo : EIATTR_FRAME_SIZE
	.align		4
.L_3:
        /*0018*/ 	.byte	0x04, 0x11
        /*001a*/ 	.short	(.L_5 - .L_4)
	.align		4
.L_4:
        /*001c*/ 	.word	index@(_Z25init_array_OC_cudakernel0mmjmPd)
        /*0020*/ 	.word	0x00000000


	//----- nvinfo : EIATTR_REGCOUNT
	.align		4
.L_5:
        /*0024*/ 	.byte	0x04, 0x2f
        /*0026*/ 	.short	(.L_7 - .L_6)
	.align		4
.L_6:
        /*0028*/ 	.word	index@(_Z25init_array_OC_cudakernel1mmjmPd)
        /*002c*/ 	.word	0x0000001f


	//----- nvinfo : EIATTR_FRAME_SIZE
	.align		4
.L_7:
        /*0030*/ 	.byte	0x04, 0x11
        /*0032*/ 	.short	(.L_9 - .L_8)
	.align		4
.L_8:
        /*0034*/ 	.word	index@($__internal_2_$__cuda_sm20_div_rn_f64_full)
        /*0038*/ 	.word	0x00000000


	//----- nvinfo : EIATTR_FRAME_SIZE
	.align		4
.L_9:
        /*003c*/ 	.byte	0x04, 0x11
        /*003e*/ 	.short	(.L_11 - .L_10)
	.align		4
.L_10:
        /*0040*/ 	.word	index@(_Z25init_array_OC_cudakernel1mmjmPd)
        /*0044*/ 	.word	0x00000000


	//----- nvinfo : EIATTR_REGCOUNT
	.align		4
.L_11:
        /*0048*/ 	.byte	0x04, 0x2f
        /*004a*/ 	.short	(.L_13 - .L_12)
	.align		4
.L_12:
        /*004c*/ 	.word	index@(_Z25init_array_OC_cudakernel2mmjmPd)
        /*0050*/ 	.word	0x0000001f


	//----- nvinfo : EIATTR_FRAME_SIZE
	.align		4
.L_13:
        /*0054*/ 	.byte	0x04, 0x11
        /*0056*/ 	.short	(.L_15 - .L_14)
	.align		4
.L_14:
        /*0058*/ 	.word	index@($__internal_1_$__cuda_sm20_div_rn_f64_full)
        /*005c*/ 	.word	0x00000000


	//----- nvinfo : EIATTR_FRAME_SIZE
	.align		4
.L_15:
        /*0060*/ 	.byte	0x04, 0x11
        /*0062*/ 	.short	(.L_17 - .L_16)
	.align		4
.L_16:
        /*0064*/ 	.word	index@(_Z25init_array_OC_cudakernel2mmjmPd)
        /*0068*/ 	.word	0x00000000


	//----- nvinfo : EIATTR_REGCOUNT
	.align		4
.L_17:
        /*006c*/ 	.byte	0x04, 0x2f
        /*006e*/ 	.short	(.L_19 - .L_18)
	.align		4
.L_18:
        /*0070*/ 	.word	index@(_Z25init_array_OC_cudakernel3mmjmPd)
        /*0074*/ 	.word	0x0000001f


	//----- nvinfo : EIATTR_FRAME_SIZE
	.align		4
.L_19:
        /*0078*/ 	.byte	0x04, 0x11
        /*007a*/ 	.short	(.L_21 - .L_20)
	.align		4
.L_20:
        /*007c*/ 	.word	index@($__internal_0_$__cuda_sm20_div_rn_f64_full)
        /*0080*/ 	.word	0x00000000


	//----- nvinfo : EIATTR_FRAME_SIZE
	.align		4
.L_21:
        /*0084*/ 	.byte	0x04, 0x11
        /*0086*/ 	.short	(.L_23 - .L_22)
	.align		4
.L_22:
        /*0088*/ 	.word	index@(_Z25init_array_OC_cudakernel3mmjmPd)
        /*008c*/ 	.word	0x00000000


	//----- nvinfo : EIATTR_REGCOUNT
	.align		4
.L_23:
        /*0090*/ 	.byte	0x04, 0x2f
        /*0092*/ 	.short	(.L_25 - .L_24)
	.align		4
.L_24:
        /*0094*/ 	.word	index@(_Z25kernel_2mm_OC_cudakernel0mmmPdmmS_dmS_m)
        /*0098*/ 	.word	0x0000001c


	//----- nvinfo : EIATTR_FRAME_SIZE
	.align		4
.L_25:
        /*009c*/ 	.byte	0x04, 0x11
        /*009e*/ 	.short	(.L_27 - .L_26)
	.align		4
.L_26:
        /*00a0*/ 	.word	index@(_Z25kernel_2mm_OC_cudakernel0mmmPdmmS_dmS_m)
        /*00a4*/ 	.word	0x00000000


	//----- nvinfo : EIATTR_MIN_STACK_SIZE
	.align		4
.L_27:
        /*00a8*/ 	.byte	0x04, 0x12
        /*00aa*/ 	.short	(.L_29 - .L_28)
	.align		4
.L_28:
        /*00ac*/ 	.word	index@(_Z25kernel_2mm_OC_cudakernel0mmmPdmmS_dmS_m)
        /*00b0*/ 	.word	0x00000000


	//----- nvinfo : EIATTR_MIN_STACK_SIZE
	.align		4
.L_29:
        /*00b4*/ 	.byte	0x04, 0x12
        /*00b6*/ 	.short	(.L_31 - .L_30)
	.align		4
.L_30:
        /*00b8*/ 	.word	index@(_Z25init_array_OC_cudakernel3mmjmPd)
        /*00bc*/ 	.word	0x00000000


	//----- nvinfo : EIATTR_MIN_STACK_SIZE
	.align		4
.L_31:
        /*00c0*/ 	.byte	0x04, 0x12
        /*00c2*/ 	.short	(.L_33 - .L_32)
	.align		4
.L_32:
        /*00c4*/ 	.word	index@(_Z25init_array_OC_cudakernel2mmjmPd)
        /*00c8*/ 	.word	0x00000000


	//----- nvinfo : EIATTR_MIN_STACK_SIZE
	.align		4
.L_33:
        /*00cc*/ 	.byte	0x04, 0x12
        /*00ce*/ 	.short	(.L_35 - .L_34)
	.align		4
.L_34:
        /*00d0*/ 	.word	index@(_Z25init_array_OC_cudakernel1mmjmPd)
        /*00d4*/ 	.word	0x00000000


	//----- nvinfo : EIATTR_MIN_STACK_SIZE
	.align		4
.L_35:
        /*00d8*/ 	.byte	0x04, 0x12
        /*00da*/ 	.short	(.L_37 - .L_36)
	.align		4
.L_36:
        /*00dc*/ 	.word	index@(_Z25init_array_OC_cudakernel0mmjmPd)
        /*00e0*/ 	.word	0x00000000
.L_37:


//--------------------- .nv.compat                --------------------------
	.section	.nv.compat,"",@"SHT_CUDA_COMPAT_INFO"
	.align	4
        /*0000*/ 	.byte	0x02, 0x09, 0x00, 0x00, 0x02, 0x02, 0x01, 0x00, 0x02, 0x05, 0x05, 0x00, 0x03, 0x07, 0x01, 0x01
        /*0010*/ 	.byte	0x02, 0x03, 0x00, 0x00, 0x02, 0x06, 0x01, 0x00, 0x04, 0x0b, 0x08, 0x00, 0x01, 0x00, 0x00, 0x00
        /*0020*/ 	.byte	0x00, 0x00, 0x00, 0x00


//--------------------- .nv.info._Z25kernel_2mm_OC_cudakernel0mmmPdmmS_dmS_m --------------------------
	.section	.nv.info._Z25kernel_2mm_OC_cudakernel0mmmPdmmS_dmS_m,"",@"SHT_CUDA_INFO"
	.sectionflags	@""
	.align	4


	//----- nvinfo : EIATTR_CUDA_API_VERSION
	.align		4
        /*0000*/ 	.byte	0x04, 0x37
        /*0002*/ 	.short	(.L_39 - .L_38)
.L_38:
        /*0004*/ 	.word	0x00000082


	//----- nvinfo : EIATTR_KPARAM_INFO
	.align		4
.L_39:
        /*0008*/ 	.byte	0x04, 0x17
        /*000a*/ 	.short	(.L_41 - .L_40)
.L_40:
        /*000c*/ 	.word	0x00000000
        /*0010*/ 	.short	0x000a
        /*0012*/ 	.short	0x0050
        /*0014*/ 	.byte	0x00, 0xf0, 0x21, 0x00


	//----- nvinfo : EIATTR_KPARAM_INFO
	.align		4
.L_41:
        /*0018*/ 	.byte	0x04, 0x17
        /*001a*/ 	.short	(.L_43 - .L_42)
.L_42:
        /*001c*/ 	.word	0x00000000
        /*0020*/ 	.short	0x0009
        /*0022*/ 	.short	0x0048
        /*0024*/ 	.byte	0x00, 0xf5, 0x21, 0x00


	//----- nvinfo : EIATTR_KPARAM_INFO
	.align		4
.L_43:
        /*0028*/ 	.byte	0x04, 0x17
        /*002a*/ 	.short	(.L_45 - .L_44)
.L_44:
        /*002c*/ 	.word	0x00000000
        /*0030*/ 	.short	0x0008
        /*0032*/ 	.short	0x0040
        /*0034*/ 	.byte	0x00, 0xf0, 0x21, 0x00


	//----- nvinfo : EIATTR_KPARAM_INFO
	.align		4
.L_45:
        /*0038*/ 	.byte	0x04, 0x17
        /*003a*/ 	.short	(.L_47 - .L_46)
.L_46:
        /*003c*/ 	.word	0x00000000
        /*0040*/ 	.short	0x0007
        /*0042*/ 	.short	0x0038
        /*0044*/ 	.byte	0x00, 0xf0, 0x21, 0x00


	//----- nvinfo : EIATTR_KPARAM_INFO
	.align		4
.L_47:
        /*0048*/ 	.byte	0x04, 0x17
        /*004a*/ 	.short	(.L_49 - .L_48)
.L_48:
        /*004c*/ 	.word	0x00000000
        /*0050*/ 	.short	0x0006
        /*0052*/ 	.short	0x0030
        /*0054*/ 	.byte	0x00, 0xf5, 0x21, 0x00


	//----- nvinfo : EIATTR_KPARAM_INFO
	.align		4
.L_49:
        /*0058*/ 	.byte	0x04, 0x17
        /*005a*/ 	.short	(.L_51 - .L_50)
.L_50:
        /*005c*/ 	.word	0x00000000
        /*0060*/ 	.short	0x0005
        /*0062*/ 	.short	0x0028
        /*0064*/ 	.byte	0x00, 0xf0, 0x21, 0x00


	//----- nvinfo : EIATTR_KPARAM_INFO
	.align		4
.L_51:
        /*0068*/ 	.byte	0x04, 0x17
        /*006a*/ 	.short	(.L_53 - .L_52)
.L_52:
        /*006c*/ 	.word	0x00000000
        /*0070*/ 	.short	0x0004
        /*0072*/ 	.short	0x0020
        /*0074*/ 	.byte	0x00, 0xf0, 0x21, 0x00


	//----- nvinfo : EIATTR_KPARAM_INFO
	.align		4
.L_53:
        /*0078*/ 	.byte	0x04, 0x17
        /*007a*/ 	.short	(.L_55 - .L_54)
.L_54:
        /*007c*/ 	.word	0x00000000
        /*0080*/ 	.short	0x0003
        /*0082*/ 	.short	0x0018
        /*0084*/ 	.byte	0x00, 0xf5, 0x21, 0x00


	//----- nvinfo : EIATTR_KPARAM_INFO
	.align		4
.L_55:
        /*0088*/ 	.byte	0x04, 0x17
        /*008a*/ 	.short	(.L_57 - .L_56)
.L_56:
        /*008c*/ 	.word	0x00000000
        /*0090*/ 	.short	0x0002
        /*0092*/ 	.short	0x0010
        /*0094*/ 	.byte	0x00, 0xf0, 0x21, 0x00


	//----- nvinfo : EIATTR_KPARAM_INFO
	.align		4
.L_57:
        /*0098*/ 	.byte	0x04, 0x17
        /*009a*/ 	.short	(.L_59 - .L_58)
.L_58:
        /*009c*/ 	.word	0x00000000
        /*00a0*/ 	.short	0x0001
        /*00a2*/ 	.short	0x0008
        /*00a4*/ 	.byte	0x00, 0xf0, 0x21, 0x00


	//----- nvinfo : EIATTR_KPARAM_INFO
	.align		4
.L_59:
        /*00a8*/ 	.byte	0x04, 0x17
        /*00aa*/ 	.short	(.L_61 - .L_60)
.L_60:
        /*00ac*/ 	.word	0x00000000
        /*00b0*/ 	.short	0x0000
        /*00b2*/ 	.short	0x0000
        /*00b4*/ 	.byte	0x00, 0xf0, 0x21, 0x00


	//----- nvinfo : EIATTR_SPARSE_MMA_MASK
	.align		4
.L_61:
        /*00b8*/ 	.byte	0x03, 0x50
        /*00ba*/ 	.short	0x0000


	//----- nvinfo : EIATTR_MAXREG_COUNT
	.align		4
        /*00bc*/ 	.byte	0x03, 0x1b
        /*00be*/ 	.short	0x00ff


	//----- nvinfo : EIATTR_MERCURY_ISA_VERSION
	.align		4
        /*00c0*/ 	.byte	0x03, 0x5f
        /*00c2*/ 	.short	0x0101


	//----- nvinfo : EIATTR_VRC_CTA_INIT_COUNT
	.align		4
        /*00c4*/ 	.byte	0x02, 0x4a
	.zero		1
	.zero		1


	//----- nvinfo : EIATTR_EXIT_INSTR_OFFSETS
	.align		4
        /*00c8*/ 	.byte	0x04, 0x1c
        /*00ca*/ 	.short	(.L_63 - .L_62)


	//   ....[0]....
.L_62:
        /*00cc*/ 	.word	0x000000b0


	//   ....[1]....
        /*00d0*/ 	.word	0x000003a0


	//   ....[2]....
        /*00d4*/ 	.word	0x000004c0


	//   ....[3]....
        /*00d8*/ 	.word	0x000005c0


	//   ....[4]....
        /*00dc*/ 	.word	0x00000630


	//   ....[5]....
        /*00e0*/ 	.word	0x000015c0


	//----- nvinfo : EIATTR_CBANK_PARAM_SIZE
	.align		4
.L_63:
        /*00e4*/ 	.byte	0x03, 0x19
        /*00e6*/ 	.short	0x0058


	//----- nvinfo : EIATTR_PARAM_CBANK
	.align		4
        /*00e8*/ 	.byte	0x04, 0x0a
        /*00ea*/ 	.short	(.L_65 - .L_64)
	.align		4
.L_64:
        /*00ec*/ 	.word	index@(.nv.constant0._Z25kernel_2mm_OC_cudakernel0mmmPdmmS_dmS_m)
        /*00f0*/ 	.short	0x0380
        /*00f2*/ 	.short	0x0058


	//----- nvinfo : EIATTR_SW_WAR
	.align		4
.L_65:
        /*00f4*/ 	.byte	0x04, 0x36
        /*00f6*/ 	.short	(.L_67 - .L_66)
.L_66:
        /*00f8*/ 	.word	0x00000008
.L_67:


//--------------------- .nv.info._Z25init_array_OC_cudakernel3mmjmPd --------------------------
	.section	.nv.info._Z25init_array_OC_cudakernel3mmjmPd,"",@"SHT_CUDA_INFO"
	.sectionflags	@""
	.align	4


	//----- nvinfo : EIATTR_CUDA_API_VERSION
	.align		4
        /*0000*/ 	.byte	0x04, 0x37
        /*0002*/ 	.short	(.L_69 - .L_68)
.L_68:
        /*0004*/ 	.word	0x00000082


	//----- nvinfo : EIATTR_KPARAM_INFO
	.align		4
.L_69:
        /*0008*/ 	.byte	0x04, 0x17
        /*000a*/ 	.short	(.L_71 - .L_70)
.L_70:
        /*000c*/ 	.word	0x00000000
        /*0010*/ 	.short	0x0004
        /*0012*/ 	.short	0x0020
        /*0014*/ 	.byte	0x00, 0xf5, 0x21, 0x00


	//----- nvinfo : EIATTR_KPARAM_INFO
	.align		4
.L_71:
        /*0018*/ 	.byte	0x04, 0x17
        /*001a*/ 	.short	(.L_73 - .L_72)
.L_72:
        /*001c*/ 	.word	0x00000000
        /*0020*/ 	.short	0x0003
        /*0022*/ 	.short	0x0018
        /*0024*/ 	.byte	0x00, 0xf0, 0x21, 0x00


	//----- nvinfo : EIATTR_KPARAM_INFO
	.align		4
.L_73:
        /*0028*/ 	.byte	0x04, 0x17
        /*002a*/ 	.short	(.L_75 - .L_74)
.L_74:
        /*002c*/ 	.word	0x00000000
        /*0030*/ 	.short	0x0002
        /*0032*/ 	.short	0x0010
        /*0034*/ 	.byte	0x00, 0xf0, 0x11, 0x00


	//----- nvinfo : EIATTR_KPARAM_INFO
	.align		4
.L_75:
        /*0038*/ 	.byte	0x04, 0x17
        /*003a*/ 	.short	(.L_77 - .L_76)
.L_76:
        /*003c*/ 	.word	0x00000000
        /*0040*/ 	.short	0x0001
        /*0042*/ 	.short	0x0008
        /*0044*/ 	.byte	0x00, 0xf0, 0x21, 0x00


	//----- nvinfo : EIATTR_KPARAM_INFO
	.align		4
.L_77:
        /*0048*/ 	.byte	0x04, 0x17
        /*004a*/ 	.short	(.L_79 - .L_78)
.L_78:
        /*004c*/ 	.word	0x00000000
        /*0050*/ 	.short	0x0000
        /*0052*/ 	.short	0x0000
        /*0054*/ 	.byte	0x00, 0xf0, 0x21, 0x00


	//----- nvinfo : EIATTR_SPARSE_MMA_MASK
	.align		4
.L_79:
        /*0058*/ 	.byte	0x03, 0x50
        /*005a*/ 	.short	0x0000


	//----- nvinfo : EIATTR_MAXREG_COUNT
	.align		4
        /*005c*/ 	.byte	0x03, 0x1b
        /*005e*/ 	.short	0x00ff


	//----- nvinfo : EIATTR_MERCURY_ISA_VERSION
	.align		4
        /*0060*/ 	.byte	0x03, 0x5f
        /*0062*/ 	.short	0x0101


	//----- nvinfo : EIATTR_VRC_CTA_INIT_COUNT
	.align		4
        /*0064*/ 	.byte	0x02, 0x4a
	.zero		1
	.zero		1


	//----- nvinfo : EIATTR_EXIT_INSTR_OFFSETS
	.align		4
        /*0068*/ 	.byte	0x04, 0x1c
        /*006a*/ 	.short	(.L_81 - .L_80)


	//   ....[0]....
.L_80:
        /*006c*/ 	.word	0x000000a0


	//   ....[1]....
        /*0070*/ 	.word	0x00000980


	//   ....[2]....
        /*0074*/ 	.word	0x00000db0


	//   ....[3]....
        /*0078*/ 	.word	0x00000fc0


	//----- nvinfo : EIATTR_CRS_STACK_SIZE
	.align		4
.L_81:
        /*007c*/ 	.byte	0x04, 0x1e
        /*007e*/ 	.short	(.L_83 - .L_82)
.L_82:
        /*0080*/ 	.word	0x00000000


	//----- nvinfo : EIATTR_CBANK_PARAM_SIZE
	.align		4
.L_83:
        /*0084*/ 	.byte	0x03, 0x19
        /*0086*/ 	.short	0x0028


	//----- nvinfo : EIATTR_PARAM_CBANK
	.align		4
        /*0088*/ 	.byte	0x04, 0x0a
        /*008a*/ 	.short	(.L_85 - .L_84)
	.align		4
.L_84:
        /*008c*/ 	.word	index@(.nv.constant0._Z25init_array_OC_cudakernel3mmjmPd)
        /*0090*/ 	.short	0x0380
        /*0092*/ 	.short	0x0028


	//----- nvinfo : EIATTR_SW_WAR
	.align		4
.L_85:
        /*0094*/ 	.byte	0x04, 0x36
        /*0096*/ 	.short	(.L_87 - .L_86)
.L_86:
        /*0098*/ 	.word	0x00000008
.L_87:


//--------------------- .nv.info._Z25init_array_OC_cudakernel2mmjmPd --------------------------
	.section	.nv.info._Z25init_array_OC_cudakernel2mmjmPd,"",@"SHT_CUDA_INFO"
	.sectionflags	@""
	.align	4


	//----- nvinfo : EIATTR_CUDA_API_VERSION
	.align		4
        /*0000*/ 	.byte	0x04, 0x37
        /*0002*/ 	.short	(.L_89 - .L_88)
.L_88:
        /*0004*/ 	.word	0x00000082


	//----- nvinfo : EIATTR_KPARAM_INFO
	.align		4
.L_89:
        /*0008*/ 	.byte	0x04, 0x17
        /*000a*/ 	.short	(.L_91 - .L_90)
.L_90:
        /*000c*/ 	.word	0x00000000
        /*0010*/ 	.short	0x0004
        /*0012*/ 	.short	0x0020
        /*0014*/ 	.byte	0x00, 0xf5, 0x21, 0x00


	//----- nvinfo : EIATTR_KPARAM_INFO
	.align		4
.L_91:
        /*0018*/ 	.byte	0x04, 0x17
        /*001a*/ 	.short	(.L_93 - .L_92)
.L_92:
        /*001c*/ 	.word	0x00000000
        /*0020*/ 	.short	0x0003
        /*0022*/ 	.short	0x0018
        /*0024*/ 	.byte	0x00, 0xf0, 0x21, 0x00


	//----- nvinfo : EIATTR_KPARAM_INFO
	.align		4
.L_93:
        /*0028*/ 	.byte	0x04, 0x17
        /*002a*/ 	.short	(.L_95 - .L_94)
.L_94:
        /*002c*/ 	.word	0x00000000
        /*0030*/ 	.short	0x0002
        /*0032*/ 	.short	0x0010
        /*0034*/ 	.byte	0x00, 0xf0, 0x11, 0x00


	//----- nvinfo : EIATTR_KPARAM_INFO
	.align		4
.L_95:
        /*0038*/ 	.byte	0x04, 0x17
        /*003a*/ 	.short	(.L_97 - .L_96)
.L_96:
        /*003c*/ 	.word	0x00000000
        /*0040*/ 	.short	0x0001
        /*0042*/ 	.short	0x0008
        /*0044*/ 	.byte	0x00, 0xf0, 0x21, 0x00


	//----- nvinfo : EIATTR_KPARAM_INFO
	.align		4
.L_97:
        /*0048*/ 	.byte	0x04, 0x17
        /*004a*/ 	.short	(.L_99 - .L_98)
.L_98:
        /*004c*/ 	.word	0x00000000
        /*0050*/ 	.short	0x0000
        /*0052*/ 	.short	0x0000
        /*0054*/ 	.byte	0x00, 0xf0, 0x21, 0x00


	//----- nvinfo : EIATTR_SPARSE_MMA_MASK
	.align		4
.L_99:
        /*0058*/ 	.byte	0x03, 0x50
        /*005a*/ 	.short	0x0000


	//----- nvinfo : EIATTR_MAXREG_COUNT
	.align		4
        /*005c*/ 	.byte	0x03, 0x1b
        /*005e*/ 	.short	0x00ff


	//----- nvinfo : EIATTR_MERCURY_ISA_VERSION
	.align		4
        /*0060*/ 	.byte	0x03, 0x5f
        /*0062*/ 	.short	0x0101


	//----- nvinfo : EIATTR_VRC_CTA_INIT_COUNT
	.align		4
        /*0064*/ 	.byte	0x02, 0x4a
	.zero		1
	.zero		1


	//----- nvinfo : EIATTR_EXIT_INSTR_OFFSETS
	.align		4
        /*0068*/ 	.byte	0x04, 0x1c
        /*006a*/ 	.short	(.L_101 - .L_100)


	//   ....[0]....
.L_100:
        /*006c*/ 	.word	0x000000a0


	//   ....[1]....
        /*0070*/ 	.word	0x00000980


	//   ....[2]....
        /*0074*/ 	.word	0x00000db0


	//   ....[3]....
        /*0078*/ 	.word	0x00000fc0


	//----- nvinfo : EIATTR_CRS_STACK_SIZE
	.align		4
.L_101:
        /*007c*/ 	.byte	0x04, 0x1e
        /*007e*/ 	.short	(.L_103 - .L_102)
.L_102:
        /*0080*/ 	.word	0x00000000


	//----- nvinfo : EIATTR_CBANK_PARAM_SIZE
	.align		4
.L_103:
        /*0084*/ 	.byte	0x03, 0x19
        /*0086*/ 	.short	0x0028


	//----- nvinfo : EIATTR_PARAM_CBANK
	.align		4
        /*0088*/ 	.byte	0x04, 0x0a
        /*008a*/ 	.short	(.L_105 - .L_104)
	.align		4
.L_104:
        /*008c*/ 	.word	index@(.nv.constant0._Z25init_array_OC_cudakernel2mmjmPd)
        /*0090*/ 	.short	0x0380
        /*0092*/ 	.short	0x0028


	//----- nvinfo : EIATTR_SW_WAR
	.align		4
.L_105:
        /*0094*/ 	.byte	0x04, 0x36
        /*0096*/ 	.short	(.L_107 - .L_106)
.L_106:
        /*0098*/ 	.word	0x00000008
.L_107:


//--------------------- .nv.info._Z25init_array_OC_cudakernel1mmjmPd --------------------------
	.section	.nv.info._Z25init_array_OC_cudakernel1mmjmPd,"",@"SHT_CUDA_INFO"
	.sectionflags	@""
	.align	4


	//----- nvinfo : EIATTR_CUDA_API_VERSION
	.align		4
        /*0000*/ 	.byte	0x04, 0x37
        /*0002*/ 	.short	(.L_109 - .L_108)
.L_108:
        /*0004*/ 	.word	0x00000082


	//----- nvinfo : EIATTR_KPARAM_INFO
	.align		4
.L_109:
        /*0008*/ 	.byte	0x04, 0x17
        /*000a*/ 	.short	(.L_111 - .L_110)
.L_110:
        /*000c*/ 	.word	0x00000000
        /*0010*/ 	.short	0x0004
        /*0012*/ 	.short	0x0020
        /*0014*/ 	.byte	0x00, 0xf5, 0x21, 0x00


	//----- nvinfo : EIATTR_KPARAM_INFO
	.align		4
.L_111:
        /*0018*/ 	.byte	0x04, 0x17
        /*001a*/ 	.short	(.L_113 - .L_112)
.L_112:
        /*001c*/ 	.word	0x00000000
        /*0020*/ 	.short	0x0003
        /*0022*/ 	.short	0x0018
        /*0024*/ 	.byte	0x00, 0xf0, 0x21, 0x00


	//----- nvinfo : EIATTR_KPARAM_INFO
	.align		4
.L_113:
        /*0028*/ 	.byte	0x04, 0x17
        /*002a*/ 	.short	(.L_115 - .L_114)
.L_114:
        /*002c*/ 	.word	0x00000000
        /*0030*/ 	.short	0x0002
        /*0032*/ 	.short	0x0010
        /*0034*/ 	.byte	0x00, 0xf0, 0x11, 0x00


	//----- nvinfo : EIATTR_KPARAM_INFO
	.align		4
.L_115:
        /*0038*/ 	.byte	0x04, 0x17
        /*003a*/ 	.short	(.L_117 - .L_116)
.L_116:
        /*003c*/ 	.word	0x00000000
        /*0040*/ 	.short	0x0001
        /*0042*/ 	.short	0x0008
        /*0044*/ 	.byte	0x00, 0xf0, 0x21, 0x00


	//----- nvinfo : EIATTR_KPARAM_INFO
	.align		4
.L_117:
        /*0048*/ 	.byte	0x04, 0x17
        /*004a*/ 	.short	(.L_119 - .L_118)
.L_118:
        /*004c*/ 	.word	0x00000000
        /*0050*/ 	.short	0x0000
        /*0052*/ 	.short	0x0000
        /*0054*/ 	.byte	0x00, 0xf0, 0x21, 0x00


	//----- nvinfo : EIATTR_SPARSE_MMA_MASK
	.align		4
.L_119:
        /*0058*/ 	.byte	0x03, 0x50
        /*005a*/ 	.short	0x0000


	//----- nvinfo : EIATTR_MAXREG_COUNT
	.align		4
        /*005c*/ 	.byte	0x03, 0x1b
        /*005e*/ 	.short	0x00ff


	//----- nvinfo : EIATTR_MERCURY_ISA_VERSION
	.align		4
        /*0060*/ 	.byte	0x03, 0x5f
        /*0062*/ 	.short	0x0101


	//----- nvinfo : EIATTR_VRC_CTA_INIT_COUNT
	.align		4
        /*0064*/ 	.byte	0x02, 0x4a
	.zero		1
	.zero		1


	//----- nvinfo : EIATTR_EXIT_INSTR_OFFSETS
	.align		4
        /*0068*/ 	.byte	0x04, 0x1c
        /*006a*/ 	.short	(.L_121 - .L_120)


	//   ....[0]....
.L_120:
        /*006c*/ 	.word	0x000000a0


	//   ....[1]....
        /*0070*/ 	.word	0x00000940


	//   ....[2]....
        /*0074*/ 	.word	0x00000d50


	//   ....[3]....
        /*0078*/ 	.word	0x00000f40


	//----- nvinfo : EIATTR_CRS_STACK_SIZE
	.align		4
.L_121:
        /*007c*/ 	.byte	0x04, 0x1e
        /*007e*/ 	.short	(.L_123 - .L_122)
.L_122:
        /*0080*/ 	.word	0x00000000


	//----- nvinfo : EIATTR_CBANK_PARAM_SIZE
	.align		4
.L_123:
        /*0084*/ 	.byte	0x03, 0x19
        /*0086*/ 	.short	0x0028


	//----- nvinfo : EIATTR_PARAM_CBANK
	.align		4
        /*0088*/ 	.byte	0x04, 0x0a
        /*008a*/ 	.short	(.L_125 - .L_124)
	.align		4
.L_124:
        /*008c*/ 	.word	index@(.nv.constant0._Z25init_array_OC_cudakernel1mmjmPd)
        /*0090*/ 	.short	0x0380
        /*0092*/ 	.short	0x0028


	//----- nvinfo : EIATTR_SW_WAR
	.align		4
.L_125:
        /*0094*/ 	.byte	0x04, 0x36
        /*0096*/ 	.short	(.L_127 - .L_126)
.L_126:
        /*0098*/ 	.word	0x00000008
.L_127:


//--------------------- .nv.info._Z25init_array_OC_cudakernel0mmjmPd --------------------------
	.section	.nv.info._Z25init_array_OC_cudakernel0mmjmPd,"",@"SHT_CUDA_INFO"
	.sectionflags	@""
	.align	4


	//----- nvinfo : EIATTR_CUDA_API_VERSION
	.align		4
        /*0000*/ 	.byte	0x04, 0x37
        /*0002*/ 	.short	(.L_129 - .L_128)
.L_128:
        /*0004*/ 	.word	0x00000082


	//----- nvinfo : EIATTR_KPARAM_INFO
	.align		4
.L_129:
        /*0008*/ 	.byte	0x04, 0x17
        /*000a*/ 	.short	(.L_131 - .L_130)
.L_130:
        /*000c*/ 	.word	0x00000000
        /*0010*/ 	.short	0x0004
        /*0012*/ 	.short	0x0020
        /*0014*/ 	.byte	0x00, 0xf5, 0x21, 0x00


	//----- nvinfo : EIATTR_KPARAM_INFO
	.align		4
.L_131:
        /*0018*/ 	.byte	0x04, 0x17
        /*001a*/ 	.short	(.L_133 - .L_132)
.L_132:
        /*001c*/ 	.word	0x00000000
        /*0020*/ 	.short	0x0003
        /*0022*/ 	.short	0x0018
        /*0024*/ 	.byte	0x00, 0xf0, 0x21, 0x00


	//----- nvinfo : EIATTR_KPARAM_INFO
	.align		4
.L_133:
        /*0028*/ 	.byte	0x04, 0x17
        /*002a*/ 	.short	(.L_135 - .L_134)
.L_134:
        /*002c*/ 	.word	0x00000000
        /*0030*/ 	.short	0x0002
        /*0032*/ 	.short	0x0010
        /*0034*/ 	.byte	0x00, 0xf0, 0x11, 0x00


	//----- nvinfo : EIATTR_KPARAM_INFO
	.align		4
.L_135:
        /*0038*/ 	.byte	0x04, 0x17
        /*003a*/ 	.short	(.L_137 - .L_136)
.L_136:
        /*003c*/ 	.word	0x00000000
        /*0040*/ 	.short	0x0001
        /*0042*/ 	.short	0x0008
        /*0044*/ 	.byte	0x00, 0xf0, 0x21, 0x00


	//----- nvinfo : EIATTR_KPARAM_INFO
	.align		4
.L_137:
        /*0048*/ 	.byte	0x04, 0x17
        /*004a*/ 	.short	(.L_139 - .L_138)
.L_138:
        /*004c*/ 	.word	0x00000000
        /*0050*/ 	.short	0x0000
        /*0052*/ 	.short	0x0000
        /*0054*/ 	.byte	0x00, 0xf0, 0x21, 0x00


	//----- nvinfo : EIATTR_SPARSE_MMA_MASK
	.align		4
.L_139:
        /*0058*/ 	.byte	0x03, 0x50
        /*005a*/ 	.short	0x0000


	//----- nvinfo : EIATTR_MAXREG_COUNT
	.align		4
        /*005c*/ 	.byte	0x03, 0x1b
        /*005e*/ 	.short	0x00ff


	//----- nvinfo : EIATTR_MERCURY_ISA_VERSION
	.align		4
        /*0060*/ 	.byte	0x03, 0x5f
        /*0062*/ 	.short	0x0101


	//----- nvinfo : EIATTR_VRC_CTA_INIT_COUNT
	.align		4
        /*0064*/ 	.byte	0x02, 0x4a
	.zero		1
	.zero		1


	//----- nvinfo : EIATTR_EXIT_INSTR_OFFSETS
	.align		4
        /*0068*/ 	.byte	0x04, 0x1c
        /*006a*/ 	.short	(.L_141 - .L_140)


	//   ....[0]....
.L_140:
        /*006c*/ 	.word	0x000000a0


	//   ....[1]....
        /*0070*/ 	.word	0x00000940


	//   ....[2]....
        /*0074*/ 	.word	0x00000d50


	//   ....[3]....
        /*0078*/ 	.word	0x00000f40


	//----- nvinfo : EIATTR_CRS_STACK_SIZE
	.align		4
.L_141:
        /*007c*/ 	.byte	0x04, 0x1e
        /*007e*/ 	.short	(.L_143 - .L_142)
.L_142:
        /*0080*/ 	.word	0x00000000


	//----- nvinfo : EIATTR_CBANK_PARAM_SIZE
	.align		4
.L_143:
        /*0084*/ 	.byte	0x03, 0x19
        /*0086*/ 	.short	0x0028


	//----- nvinfo : EIATTR_PARAM_CBANK
	.align		4
        /*0088*/ 	.byte	0x04, 0x0a
        /*008a*/ 	.short	(.L_145 - .L_144)
	.align		4
.L_144:
        /*008c*/ 	.word	index@(.nv.constant0._Z25init_array_OC_cudakernel0mmjmPd)
        /*0090*/ 	.short	0x0380
        /*0092*/ 	.short	0x0028


	//----- nvinfo : EIATTR_SW_WAR
	.align		4
.L_145:
        /*0094*/ 	.byte	0x04, 0x36
        /*0096*/ 	.short	(.L_147 - .L_146)
.L_146:
        /*0098*/ 	.word	0x00000008
.L_147:


//--------------------- .nv.callgraph             --------------------------
	.section	.nv.callgraph,"",@"SHT_CUDA_CALLGRAPH"
	.align	4
	.sectionentsize	8
	.align		4
        /*0000*/ 	.word	0x00000000
	.align		4
        /*0004*/ 	.word	0xffffffff
	.align		4
        /*0008*/ 	.word	0x00000000
	.align		4
        /*000c*/ 	.word	0xfffffffe
	.align		4
        /*0010*/ 	.word	0x00000000
	.align		4
        /*0014*/ 	.word	0xfffffffd
	.align		4
        /*0018*/ 	.word	0x00000000
	.align		4
        /*001c*/ 	.word	0xfffffffc


//--------------------- .text._Z25kernel_2mm_OC_cudakernel0mmmPdmmS_dmS_m --------------------------
	.section	.text._Z25kernel_2mm_OC_cudakernel0mmmPdmmS_dmS_m,"ax",@progbits
	.align	128
        .global         _Z25kernel_2mm_OC_cudakernel0mmmPdmmS_dmS_m
        .type           _Z25kernel_2mm_OC_cudakernel0mmmPdmmS_dmS_m,@function
        .size           _Z25kernel_2mm_OC_cudakernel0mmmPdmmS_dmS_m,(.L_x_108 - _Z25kernel_2mm_OC_cudakernel0mmmPdmmS_dmS_m)
        .other          _Z25kernel_2mm_OC_cudakernel0mmmPdmmS_dmS_m,@"STO_CUDA_ENTRY STV_DEFAULT"
_Z25kernel_2mm_OC_cudakernel0mmmPdmmS_dmS_m:
.text._Z25kernel_2mm_OC_cudakernel0mmmPdmmS_dmS_m:
[----:B------:R-:W-:Y:S01]  /*0000*/  LDC R1, c[0x0][0x37c] ;  /* 0x0000df00ff017b82 */ /* 0x000fe20000000800 */
[----:B------:R-:W0:Y:S07]  /*0010*/  S2R R11, SR_CTAID.X ;  /* 0x00000000000b7919 */ /* 0x000e2e0000002500 */
[----:B------:R-:W1:Y:S01]  /*0020*/  LDC.64 R8, c[0x0][0x388] ;  /* 0x0000e200ff087b82 */ /* 0x000e620000000a00 */
[----:B------:R-:W0:Y:S01]  /*0030*/  LDCU UR4, c[0x0][0x360] ;  /* 0x00006c00ff0477ac */ /* 0x000e220008000800 */
[----:B------:R-:W0:Y:S06]  /*0040*/  S2R R0, SR_TID.X ;  /* 0x0000000000007919 */ /* 0x000e2c0000002100 */
[----:B------:R-:W2:Y:S01]  /*0050*/  LDC.64 R2, c[0x0][0x380] ;  /* 0x0000e000ff027b82 */ /* 0x000ea20000000a00 */
[----:B-1----:R-:W-:-:S04]  /*0060*/  ISETP.NE.U32.AND P0, PT, R8, RZ, PT ;  /* 0x000000ff0800720c */ /* 0x002fc80003f05070 */
[----:B------:R-:W-:Y:S01]  /*0070*/  ISETP.NE.AND.EX P0, PT, R9, RZ, PT, P0 ;  /* 0x000000ff0900720c */ /* 0x000fe20003f05300 */
[----:B0-----:R-:W-:-:S05]  /*0080*/  IMAD R11, R11, UR4, R0 ;  /* 0x000000040b0b7c24 */ /* 0x001fca000f8e0200 */
[----:B--2---:R-:W-:-:S04]  /*0090*/  ISETP.GE.U32.AND P1, PT, R11, R2, PT ;  /* 0x000000020b00720c */ /* 0x004fc80003f26070 */
[----:B------:R-:W-:-:S13]  /*00a0*/  ISETP.GE.U32.OR.EX P0, PT, RZ, R3, !P0, P1 ;  /* 0x00000003ff00720c */ /* 0x000fda0004706510 */
[----:B------:R-:W-:Y:S05]  /*00b0*/  @P0 EXIT ;  /* 0x000000000000094d */ /* 0x000fea0003800000 */
[----:B------:R-:W0:Y:S01]  /*00c0*/  LDCU.128 UR4, c[0x0][0x3a0] ;  /* 0x00007400ff0477ac */ /* 0x000e220008000c00 */
[----:B------:R-:W1:Y:S01]  /*00d0*/  LDCU.64 UR8, c[0x0][0x390] ;  /* 0x00007200ff0877ac */ /* 0x000e620008000a00 */
[----:B------:R-:W2:Y:S01]  /*00e0*/  LDCU.64 UR18, c[0x0][0x358] ;  /* 0x00006b00ff1277ac */ /* 0x000ea20008000a00 */
[----:B0-----:R-:W-:Y:S01]  /*00f0*/  UISETP.NE.U32.AND UP0, UPT, UR4, URZ, UPT ;  /* 0x000000ff0400728c */ /* 0x001fe2000bf05070 */
[----:B------:R-:W-:-:S03]  /*0100*/  IMAD.WIDE.U32 R4, R11, UR6, RZ ;  /* 0x000000060b047c25 */ /* 0x000fc6000f8e00ff */
[----:B------:R-:W-:Y:S01]  /*0110*/  UISETP.NE.AND.EX UP0, UPT, UR5, URZ, UPT, UP0 ;  /* 0x000000ff0500728c */ /* 0x000fe2000bf05300 */
[----:B-1----:R-:W-:-:S04]  /*0120*/  IMAD.WIDE.U32 R2, R11, UR8, RZ ;  /* 0x000000080b027c25 */ /* 0x002fc8000f8e00ff */
[C---:B------:R-:W-:Y:S02]  /*0130*/  IMAD R7, R11.reuse, UR9, R3 ;  /* 0x000000090b077c24 */ /* 0x040fe4000f8e0203 */
[----:B------:R-:W-:Y:S02]  /*0140*/  IMAD R13, R11, UR7, R5 ;  /* 0x000000070b0d7c24 */ /* 0x000fe4000f8e0205 */
[----:B--2---:R-:W-:Y:S05]  /*0150*/  BRA.U UP0, `(.L_x_0) ;  /* 0x0000000500387547 */ /* 0x004fea000b800000 */
[C---:B------:R-:W-:Y:S01]  /*0160*/  IADD3 R0, P0, PT, R8.reuse, -0x1, RZ ;  /* 0xffffffff08007810 */ /* 0x040fe20007f1e0ff */
[----:B------:R-:W-:Y:S01]  /*0170*/  IMAD.MOV.U32 R11, RZ, RZ, RZ ;  /* 0x000000ffff0b7224 */ /* 0x000fe200078e00ff */
[----:B------:R-:W-:Y:S01]  /*0180*/  LOP3.LUT R13, R8, 0x7, RZ, 0xc0, !PT ;  /* 0x00000007080d7812 */ /* 0x000fe200078ec0ff */
[----:B------:R-:W-:Y:S01]  /*0190*/  IMAD.MOV.U32 R12, RZ, RZ, RZ ;  /* 0x000000ffff0c7224 */ /* 0x000fe200078e00ff */
[----:B------:R-:W-:Y:S02]  /*01a0*/  ISETP.GE.U32.AND P1, PT, R0, 0x7, PT ;  /* 0x000000070000780c */ /* 0x000fe40003f26070 */
[----:B------:R-:W-:Y:S02]  /*01b0*/  IADD3.X R9, PT, PT, R9, -0x1, RZ, P0, !PT ;  /* 0xffffffff09097810 */ /* 0x000fe400007fe4ff */
[----:B------:R-:W-:Y:S02]  /*01c0*/  ISETP.NE.U32.AND P0, PT, R13, RZ, PT ;  /* 0x000000ff0d00720c */ /* 0x000fe40003f05070 */
[----:B------:R-:W-:-:S02]  /*01d0*/  ISETP.GE.U32.AND.EX P1, PT, R9, RZ, PT, P1 ;  /* 0x000000ff0900720c */ /* 0x000fc40003f26110 */
[----:B------:R-:W-:-:S11]  /*01e0*/  ISETP.NE.AND.EX P0, PT, RZ, RZ, PT, P0 ;  /* 0x000000ffff00720c */ /* 0x000fd60003f05300 */
[----:B------:R-:W-:Y:S05]  /*01f0*/  @!P1 BRA `(.L_x_1) ;  /* 0x0000000000689947 */ /* 0x000fea0003800000 */
[----:B------:R-:W0:Y:S01]  /*0200*/  LDCU.64 UR4, c[0x0][0x398] ;  /* 0x00007300ff0477ac */ /* 0x000e220008000a00 */
[----:B------:R-:W1:Y:S01]  /*0210*/  LDC R12, c[0x0][0x38c] ;  /* 0x0000e300ff0c7b82 */ /* 0x000e620000000800 */
[----:B------:R-:W-:-:S05]  /*0220*/  LOP3.LUT R11, R8, 0xfffffff8, RZ, 0xc0, !PT ;  /* 0xfffffff8080b7812 */ /* 0x000fca00078ec0ff */
[----:B------:R-:W-:Y:S01]  /*0230*/  IMAD.MOV.U32 R0, RZ, RZ, R11 ;  /* 0x000000ffff007224 */ /* 0x000fe200078e000b */
[----:B0-----:R-:W-:-:S04]  /*0240*/  LEA R9, P1, R2, UR4, 0x3 ;  /* 0x0000000402097c11 */ /* 0x001fc8000f8218ff */
[----:B------:R-:W-:Y:S02]  /*0250*/  IADD3 R9, P2, PT, R9, 0x20, RZ ;  /* 0x0000002009097810 */ /* 0x000fe40007f5e0ff */
[----:B------:R-:W-:Y:S01]  /*0260*/  LEA.HI.X R10, R2, UR5, R7, 0x3, P1 ;  /* 0x00000005020a7c11 */ /* 0x000fe200088f1c07 */
[----:B-1----:R-:W-:-:S04]  /*0270*/  IMAD.MOV.U32 R6, RZ, RZ, R12 ;  /* 0x000000ffff067224 */ /* 0x002fc800078e000c */
[----:B------:R-:W-:-:S07]  /*0280*/  IMAD.X R10, RZ, RZ, R10, P2 ;  /* 0x000000ffff0a7224 */ /* 0x000fce00010e060a */
.L_x_2:
[----:B------:R-:W-:Y:S01]  /*0290*/  IADD3 R0, P1, PT, R0, -0x8, RZ ;  /* 0xfffffff800007810 */ /* 0x000fe20007f3e0ff */
[----:B0-----:R-:W-:Y:S02]  /*02a0*/  IMAD.MOV.U32 R4, RZ, RZ, R9 ;  /* 0x000000ffff047224 */ /* 0x001fe400078e0009 */
[----:B------:R-:W-:Y:S01]  /*02b0*/  IMAD.MOV.U32 R5, RZ, RZ, R10 ;  /* 0x000000ffff057224 */ /* 0x000fe200078e000a */
[----:B------:R-:W-:Y:S02]  /*02c0*/  IADD3.X R6, PT, PT, R6, -0x1, RZ, P1, !PT ;  /* 0xffffffff06067810 */ /* 0x000fe40000ffe4ff */
[----:B------:R-:W-:Y:S02]  /*02d0*/  ISETP.NE.U32.AND P1, PT, R0, RZ, PT ;  /* 0x000000ff0000720c */ /* 0x000fe40003f25070 */
[----:B------:R-:W-:Y:S01]  /*02e0*/  IADD3 R9, P2, PT, R4, 0x40, RZ ;  /* 0x0000004004097810 */ /* 0x000fe20007f5e0ff */
[----:B------:R0:W-:Y:S01]  /*02f0*/  STG.E.64 desc[UR18][R4.64+-0x20], RZ ;  /* 0xffffe0ff04007986 */ /* 0x0001e2000c101b12 */
[----:B------:R-:W-:-:S03]  /*0300*/  ISETP.NE.AND.EX P1, PT, R6, RZ, PT, P1 ;  /* 0x000000ff0600720c */ /* 0x000fc60003f25310 */
[----:B------:R0:W-:Y:S01]  /*0310*/  STG.E.64 desc[UR18][R4.64+-0x18], RZ ;  /* 0xffffe8ff04007986 */ /* 0x0001e2000c101b12 */
[----:B------:R-:W-:-:S03]  /*0320*/  IMAD.X R10, RZ, RZ, R5, P2 ;  /* 0x000000ffff0a7224 */ /* 0x000fc600010e0605 */
[----:B------:R0:W-:Y:S04]  /*0330*/  STG.E.64 desc[UR18][R4.64+-0x10], RZ ;  /* 0xfffff0ff04007986 */ /* 0x0001e8000c101b12 */
[----:B------:R0:W-:Y:S04]  /*0340*/  STG.E.64 desc[UR18][R4.64+-0x8], RZ ;  /* 0xfffff8ff04007986 */ /* 0x0001e8000c101b12 */
[----:B------:R0:W-:Y:S04]  /*0350*/  STG.E.64 desc[UR18][R4.64], RZ ;  /* 0x000000ff04007986 */ /* 0x0001e8000c101b12 */
[----:B------:R0:W-:Y:S04]  /*0360*/  STG.E.64 desc[UR18][R4.64+0x8], RZ ;  /* 0x000008ff04007986 */ /* 0x0001e8000c101b12 */
[----:B------:R0:W-:Y:S04]  /*0370*/  STG.E.64 desc[UR18][R4.64+0x10], RZ ;  /* 0x000010ff04007986 */ /* 0x0001e8000c101b12 */
[----:B------:R0:W-:Y:S01]  /*0380*/  STG.E.64 desc[UR18][R4.64+0x18], RZ ;  /* 0x000018ff04007986 */ /* 0x0001e2000c101b12 */
[----:B------:R-:W-:Y:S05]  /*0390*/  @P1 BRA `(.L_x_2) ;  /* 0xfffffffc00bc1947 */ /* 0x000fea000383ffff */
.L_x_1:
[----:B------:R-:W-:Y:S05]  /*03a0*/  @!P0 EXIT ;  /* 0x000000000000894d */ /* 0x000fea0003800000 */
[----:B------:R-:W-:Y:S02]  /*03b0*/  ISETP.GE.U32.AND P1, PT, R13, 0x4, PT ;  /* 0x000000040d00780c */ /* 0x000fe40003f26070 */
[----:B------:R-:W-:Y:S02]  /*03c0*/  LOP3.LUT R6, R8, 0x3, RZ, 0xc0, !PT ;  /* 0x0000000308067812 */ /* 0x000fe400078ec0ff */
[----:B------:R-:W-:Y:S02]  /*03d0*/  ISETP.GE.U32.AND.EX P1, PT, RZ, RZ, PT, P1 ;  /* 0x000000ffff00720c */ /* 0x000fe40003f26110 */
[----:B------:R-:W-:-:S04]  /*03e0*/  ISETP.NE.U32.AND P0, PT, R6, RZ, PT ;  /* 0x000000ff0600720c */ /* 0x000fc80003f05070 */
[----:B------:R-:W-:-:S07]  /*03f0*/  ISETP.NE.AND.EX P0, PT, RZ, RZ, PT, P0 ;  /* 0x000000ffff00720c */ /* 0x000fce0003f05300 */
[----:B------:R-:W-:Y:S06]  /*0400*/  @!P1 BRA `(.L_x_3) ;  /* 0x00000000002c9947 */ /* 0x000fec0003800000 */
[----:B------:R-:W1:Y:S01]  /*0410*/  LDCU.64 UR4, c[0x0][0x398] ;  /* 0x00007300ff0477ac */ /* 0x000e620008000a00 */
[----:B------:R-:W-:-:S05]  /*0420*/  IADD3 R0, P1, PT, R11, R2, RZ ;  /* 0x000000020b007210 */ /* 0x000fca0007f3e0ff */
[----:B0-----:R-:W-:Y:S01]  /*0430*/  IMAD.X R5, R12, 0x1, R7, P1 ;  /* 0x000000010c057824 */ /* 0x001fe200008e0607 */
[----:B-1----:R-:W-:-:S04]  /*0440*/  LEA R4, P1, R0, UR4, 0x3 ;  /* 0x0000000400047c11 */ /* 0x002fc8000f8218ff */
[----:B------:R-:W-:Y:S02]  /*0450*/  LEA.HI.X R5, R0, UR5, R5, 0x3, P1 ;  /* 0x0000000500057c11 */ /* 0x000fe400088f1c05 */
[----:B------:R-:W-:-:S03]  /*0460*/  IADD3 R11, P1, PT, R11, 0x4, RZ ;  /* 0x000000040b0b7810 */ /* 0x000fc60007f3e0ff */
[----:B------:R1:W-:Y:S02]  /*0470*/  STG.E.64 desc[UR18][R4.64], RZ ;  /* 0x000000ff04007986 */ /* 0x0003e4000c101b12 */
[----:B------:R-:W-:Y:S02]  /*0480*/  IMAD.X R12, RZ, RZ, R12, P1 ;  /* 0x000000ffff0c7224 */ /* 0x000fe400008e060c */
[----:B------:R1:W-:Y:S04]  /*0490*/  STG.E.64 desc[UR18][R4.64+0x8], RZ ;  /* 0x000008ff04007986 */ /* 0x0003e8000c101b12 */
[----:B------:R1:W-:Y:S04]  /*04a0*/  STG.E.64 desc[UR18][R4.64+0x10], RZ ;  /* 0x000010ff04007986 */ /* 0x0003e8000c101b12 */
[----:B------:R1:W-:Y:S02]  /*04b0*/  STG.E.64 desc[UR18][R4.64+0x18], RZ ;  /* 0x000018ff04007986 */ /* 0x0003e4000c101b12 */
.L_x_3:
[----:B------:R-:W-:Y:S05]  /*04c0*/  @!P0 EXIT ;  /* 0x000000000000894d */ /* 0x000fea0003800000 */
[----:B------:R-:W-:Y:S02]  /*04d0*/  ISETP.NE.U32.AND P1, PT, R6, 0x1, PT ;  /* 0x000000010600780c */ /* 0x000fe40003f25070 */
[----:B------:R-:W-:Y:S02]  /*04e0*/  LOP3.LUT R8, R8, 0x1, RZ, 0xc0, !PT ;  /* 0x0000000108087812 */ /* 0x000fe400078ec0ff */
[----:B------:R-:W-:Y:S02]  /*04f0*/  ISETP.NE.AND.EX P1, PT, RZ, RZ, PT, P1 ;  /* 0x000000ffff00720c */ /* 0x000fe40003f25310 */
[----:B------:R-:W-:-:S04]  /*0500*/  ISETP.NE.U32.AND P0, PT, R8, 0x1, PT ;  /* 0x000000010800780c */ /* 0x000fc80003f05070 */
[----:B------:R-:W-:-:S07]  /*0510*/  ISETP.NE.U32.AND.EX P0, PT, RZ, RZ, PT, P0 ;  /* 0x000000ffff00720c */ /* 0x000fce0003f05100 */
[----:B------:R-:W-:Y:S06]  /*0520*/  @!P1 BRA `(.L_x_4) ;  /* 0x0000000000249947 */ /* 0x000fec0003800000 */
[----:B------:R-:W2:Y:S01]  /*0530*/  LDCU.64 UR4, c[0x0][0x398] ;  /* 0x00007300ff0477ac */ /* 0x000ea20008000a00 */
[----:B------:R-:W-:-:S05]  /*0540*/  IADD3 R0, P1, PT, R11, R2, RZ ;  /* 0x000000020b007210 */ /* 0x000fca0007f3e0ff */
[----:B01----:R-:W-:Y:S01]  /*0550*/  IMAD.X R5, R12, 0x1, R7, P1 ;  /* 0x000000010c057824 */ /* 0x003fe200008e0607 */
[----:B--2---:R-:W-:-:S04]  /*0560*/  LEA R4, P1, R0, UR4, 0x3 ;  /* 0x0000000400047c11 */ /* 0x004fc8000f8218ff */
[----:B------:R-:W-:Y:S02]  /*0570*/  LEA.HI.X R5, R0, UR5, R5, 0x3, P1 ;  /* 0x0000000500057c11 */ /* 0x000fe400088f1c05 */
[----:B------:R-:W-:-:S03]  /*0580*/  IADD3 R11, P1, PT, R11, 0x2, RZ ;  /* 0x000000020b0b7810 */ /* 0x000fc60007f3e0ff */
[----:B------:R2:W-:Y:S02]  /*0590*/  STG.E.64 desc[UR18][R4.64], RZ ;  /* 0x000000ff04007986 */ /* 0x0005e4000c101b12 */
[----:B------:R-:W-:Y:S02]  /*05a0*/  IMAD.X R12, RZ, RZ, R12, P1 ;  /* 0x000000ffff0c7224 */ /* 0x000fe400008e060c */
[----:B------:R2:W-:Y:S06]  /*05b0*/  STG.E.64 desc[UR18][R4.64+0x8], RZ ;  /* 0x000008ff04007986 */ /* 0x0005ec000c101b12 */
.L_x_4:
[----:B------:R-:W-:Y:S05]  /*05c0*/  @P0 EXIT ;  /* 0x000000000000094d */ /* 0x000fea0003800000 */
[----:B------:R-:W0:Y:S01]  /*05d0*/  LDCU.64 UR4, c[0x0][0x398] ;  /* 0x00007300ff0477ac */ /* 0x000e220008000a00 */
[----:B------:R-:W-:-:S05]  /*05e0*/  IADD3 R2, P0, PT, R11, R2, RZ ;  /* 0x000000020b027210 */ /* 0x000fca0007f1e0ff */
[----:B------:R-:W-:Y:S01]  /*05f0*/  IMAD.X R7, R12, 0x1, R7, P0 ;  /* 0x000000010c077824 */ /* 0x000fe200000e0607 */
[----:B012---:R-:W-:-:S04]  /*0600*/  LEA R4, P0, R2, UR4, 0x3 ;  /* 0x0000000402047c11 */ /* 0x007fc8000f8018ff */
[----:B------:R-:W-:-:S05]  /*0610*/  LEA.HI.X R5, R2, UR5, R7, 0x3, P0 ;  /* 0x0000000502057c11 */ /* 0x000fca00080f1c07 */
[----:B------:R-:W-:Y:S01]  /*0620*/  STG.E.64 desc[UR18][R4.64], RZ ;  /* 0x000000ff04007986 */ /* 0x000fe2000c101b12 */
[----:B------:R-:W-:Y:S05]  /*0630*/  EXIT ;  /* 0x000000000000794d */ /* 0x000fea0003800000 */
.L_x_0:
[----:B------:R-:W0:Y:S01]  /*0640*/  LDCU.64 UR20, c[0x0][0x3c0] ;  /* 0x00007800ff1477ac */ /* 0x000e220008000a00 */
[----:B------:R-:W-:Y:S01]  /*0650*/  ULOP3.LUT UR10, UR4, 0xfffffff8, URZ, 0xc0, !UPT ;  /* 0xfffffff8040a7892 */ /* 0x000fe2000f8ec0ff */
[----:B------:R-:W-:Y:S02]  /*0660*/  UMOV UR5, URZ ;  /* 0x000000ff00057c82 */ /* 0x000fe40008000000 */
[----:B------:R-:W-:Y:S01]  /*0670*/  UMOV UR4, URZ ;  /* 0x000000ff00047c82 */ /* 0x000fe20008000000 */
[----:B0-----:R-:W-:Y:S02]  /*0680*/  USHF.L.U64.HI UR22, UR20, 0x6, UR21 ;  /* 0x0000000614167899 */ /* 0x001fe40008010215 */
[----:B------:R-:W-:-:S12]  /*0690*/  USHF.L.U64.HI UR11, UR20, 0x3, UR21 ;  /* 0x00000003140b7899 */ /* 0x000fd80008010215 */
.L_x_10:
[----:B0-234-:R-:W0:Y:S01]  /*06a0*/  LDC.64 R8, c[0x0][0x3d0] ;  /* 0x0000f400ff087b82 */ /* 0x01de220000000a00 */
[----:B------:R-:W1:Y:S01]  /*06b0*/  LDCU.64 UR6, c[0x0][0x398] ;  /* 0x00007300ff0677ac */ /* 0x000e620008000a00 */
[----:B------:R-:W-:Y:S01]  /*06c0*/  IADD3 R0, P0, PT, R2, UR4, RZ ;  /* 0x0000000402007c10 */ /* 0x000fe2000ff1e0ff */
[----:B------:R-:W2:Y:S03]  /*06d0*/  LDCU.64 UR8, c[0x0][0x3a0] ;  /* 0x00007400ff0877ac */ /* 0x000ea60008000a00 */
[----:B------:R-:W-:Y:S02]  /*06e0*/  IADD3.X R15, PT, PT, R7, UR5, RZ, P0, !PT ;  /* 0x00000005070f7c10 */ /* 0x000fe400087fe4ff */
[----:B-1----:R-:W-:-:S04]  /*06f0*/  LEA R14, P0, R0, UR6, 0x3 ;  /* 0x00000006000e7c11 */ /* 0x002fc8000f8018ff */
[----:B------:R-:W-:Y:S01]  /*0700*/  LEA.HI.X R15, R0, UR7, R15, 0x3, P0 ;  /* 0x00000007000f7c11 */ /* 0x000fe200080f1c0f */
[----:B0----5:R-:W-:-:S04]  /*0710*/  IMAD.WIDE.U32 R16, R11, R8, UR4 ;  /* 0x000000040b107e25 */ /* 0x021fc8000f8e0008 */
[----:B------:R-:W-:Y:S01]  /*0720*/  IMAD R9, R11, R9, R17 ;  /* 0x000000090b097224 */ /* 0x000fe200078e0211 */
[C---:B------:R-:W-:Y:S01]  /*0730*/  LEA R8, P1, R16.reuse, UR6, 0x3 ;  /* 0x0000000610087c11 */ /* 0x040fe2000f8218ff */
[----:B------:R0:W-:Y:S03]  /*0740*/  STG.E.64 desc[UR18][R14.64], RZ ;  /* 0x000000ff0e007986 */ /* 0x0001e6000c101b12 */
[----:B------:R-:W-:-:S05]  /*0750*/  LEA.HI.X R9, R16, UR7, R9, 0x3, P1 ;  /* 0x0000000710097c11 */ /* 0x000fca00088f1c09 */
[----:B------:R0:W5:Y:S01]  /*0760*/  LDG.E.64 R16, desc[UR18][R8.64] ;  /* 0x0000001208107981 */ /* 0x000162000c1e1b00 */
[----:B--2---:R-:W-:Y:S01]  /*0770*/  UISETP.GE.U32.AND UP0, UPT, UR8, 0x8, UPT ;  /* 0x000000080800788c */ /* 0x004fe2000bf06070 */
[----:B------:R-:W-:Y:S01]  /*0780*/  UMOV UR7, URZ ;  /* 0x000000ff00077c82 */ /* 0x000fe20008000000 */
[----:B------:R-:W-:Y:S02]  /*0790*/  UMOV UR6, URZ ;  /* 0x000000ff00067c82 */ /* 0x000fe40008000000 */
[----:B------:R-:W-:-:S09]  /*07a0*/  UISETP.GE.U32.AND.EX UP0, UPT, UR9, URZ, UPT, UP0 ;  /* 0x000000ff0900728c */ /* 0x000fd2000bf06100 */
[----:B0-----:R-:W-:Y:S05]  /*07b0*/  BRA.U !UP0, `(.L_x_5) ;  /* 0x0000000508747547 */ /* 0x001fea000b800000 */
[----:B------:R-:W0:Y:S01]  /*07c0*/  LDCU.64 UR6, c[0x0][0x3b0] ;  /* 0x00007600ff0677ac */ /* 0x000e220008000a00 */
[----:B------:R-:W1:Y:S01]  /*07d0*/  LDCU.64 UR12, c[0x0][0x3c8] ;  /* 0x00007900ff0c77ac */ /* 0x000e620008000a00 */
[----:B------:R-:W2:Y:S01]  /*07e0*/  LDCU UR15, c[0x0][0x3a4] ;  /* 0x00007480ff0f77ac */ /* 0x000ea20008000800 */
[----:B------:R-:W3:Y:S01]  /*07f0*/  LDCU.64 UR16, c[0x0][0x3b8] ;  /* 0x00007700ff1077ac */ /* 0x000ee20008000a00 */
[----:B------:R-:W-:Y:S01]  /*0800*/  UMOV UR9, UR10 ;  /* 0x0000000a00097c82 */ /* 0x000fe20008000000 */
[----:B0-----:R-:W-:-:S04]  /*0810*/  LEA R14, P0, R4, UR6, 0x3 ;  /* 0x00000006040e7c11 */ /* 0x001fc8000f8018ff */
[----:B------:R-:W-:Y:S01]  /*0820*/  IADD3 R14, P1, PT, R14, 0x20, RZ ;  /* 0x000000200e0e7810 */ /* 0x000fe20007f3e0ff */
[----:B-1----:R-:W-:Y:S01]  /*0830*/  ULEA UR12, UP0, UR4, UR12, 0x3 ;  /* 0x0000000c040c7291 */ /* 0x002fe2000f8018ff */
[----:B------:R-:W-:-:S03]  /*0840*/  LEA.HI.X R15, R4, UR7, R13, 0x3, P0 ;  /* 0x00000007040f7c11 */ /* 0x000fc600080f1c0d */
[----:B------:R-:W-:Y:S02]  /*0850*/  ULEA.HI.X UR13, UR4, UR13, UR5, 0x3, UP0 ;  /* 0x0000000d040d7291 */ /* 0x000fe400080f1c05 */
[----:B--23--:R-:W-:-:S10]  /*0860*/  IMAD.X R15, RZ, RZ, R15, P1 ;  /* 0x000000ffff0f7224 */ /* 0x00cfd400008e060f */
.L_x_6:
[----:B0-----:R-:W2:Y:S01]  /*0870*/  LDG.E.64 R18, desc[UR18][R14.64+-0x20] ;  /* 0xffffe0120e127981 */ /* 0x001ea2000c1e1b00 */
[----:B------:R-:W-:Y:S02]  /*0880*/  IMAD.U32 R22, RZ, RZ, UR12 ;  /* 0x0000000cff167e24 */ /* 0x000fe4000f8e00ff */
[----:B------:R-:W-:-:S05]  /*0890*/  IMAD.U32 R23, RZ, RZ, UR13 ;  /* 0x0000000dff177e24 */ /* 0x000fca000f8e00ff */
[----:B------:R-:W3:Y:S01]  /*08a0*/  LDG.E.64 R20, desc[UR18][R22.64] ;  /* 0x0000001216147981 */ /* 0x000ee2000c1e1b00 */
[----:B------:R-:W-:-:S04]  /*08b0*/  USHF.L.U32 UR14, UR20, 0x3, URZ ;  /* 0x00000003140e7899 */ /* 0x000fc800080006ff */
[----:B------:R-:W-:-:S04]  /*08c0*/  UIADD3 UR6, UP0, UPT, UR12, UR14, URZ ;  /* 0x0000000e0c067290 */ /* 0x000fc8000ff1e0ff */
[----:B------:R-:W-:Y:S02]  /*08d0*/  UIADD3.X UR7, UPT, UPT, UR13, UR11, URZ, UP0, !UPT ;  /* 0x0000000b0d077290 */ /* 0x000fe400087fe4ff */
[----:B------:R-:W-:-:S04]  /*08e0*/  IMAD.U32 R24, RZ, RZ, UR6 ;  /* 0x00000006ff187e24 */ /* 0x000fc8000f8e00ff */
[----:B------:R-:W-:Y:S01]  /*08f0*/  IMAD.U32 R25, RZ, RZ, UR7 ;  /* 0x00000007ff197e24 */ /* 0x000fe2000f8e00ff */
[----:B--2---:R-:W-:-:S08]  /*0900*/  DMUL R18, R18, UR16 ;  /* 0x0000001012127c28 */ /* 0x004fd00008000000 */
[----:B---3-5:R-:W-:-:S07]  /*0910*/  DFMA R18, R18, R20, R16 ;  /* 0x000000141212722b */ /* 0x028fce0000000010 */
[----:B------:R0:W-:Y:S04]  /*0920*/  STG.E.64 desc[UR18][R8.64], R18 ;  /* 0x0000001208007986 */ /* 0x0001e8000c101b12 */
[----:B------:R-:W2:Y:S04]  /*0930*/  LDG.E.64 R16, desc[UR18][R14.64+-0x18] ;  /* 0xffffe8120e107981 */ /* 0x000ea8000c1e1b00 */
[----:B------:R-:W3:Y:S01]  /*0940*/  LDG.E.64 R20, desc[UR18][R24.64] ;  /* 0x0000001218147981 */ /* 0x000ee2000c1e1b00 */
[----:B------:R-:W-:-:S04]  /*0950*/  UIADD3 UR6, UP0, UPT, UR6, UR14, URZ ;  /* 0x0000000e06067290 */ /* 0x000fc8000ff1e0ff */
[----:B------:R-:W-:Y:S02]  /*0960*/  UIADD3.X UR7, UPT, UPT, UR7, UR11, URZ, UP0, !UPT ;  /* 0x0000000b07077290 */ /* 0x000fe400087fe4ff */
[----:B------:R-:W-:-:S04]  /*0970*/  IMAD.U32 R22, RZ, RZ, UR6 ;  /* 0x00000006ff167e24 */ /* 0x000fc8000f8e00ff */
[----:B------:R-:W-:Y:S01]  /*0980*/  IMAD.U32 R23, RZ, RZ, UR7 ;  /* 0x00000007ff177e24 */ /* 0x000fe2000f8e00ff */
[----:B--2---:R-:W-:-:S08]  /*0990*/  DMUL R16, R16, UR16 ;  /* 0x0000001010107c28 */ /* 0x004fd00008000000 */
[----:B---3--:R-:W-:-:S07]  /*09a0*/  DFMA R16, R16, R20, R18 ;  /* 0x000000141010722b */ /* 0x008fce0000000012 */
[----:B------:R1:W-:Y:S04]  /*09b0*/  STG.E.64 desc[UR18][R8.64], R16 ;  /* 0x0000001008007986 */ /* 0x0003e8000c101b12 */
[----:B------:R-:W2:Y:S04]  /*09c0*/  LDG.E.64 R20, desc[UR18][R14.64+-0x10] ;  /* 0xfffff0120e147981 */ /* 0x000ea8000c1e1b00 */
[----:B0-----:R-:W3:Y:S01]  /*09d0*/  LDG.E.64 R18, desc[UR18][R22.64] ;  /* 0x0000001216127981 */ /* 0x001ee2000c1e1b00 */
        /* <DEDUP_REMOVED lines=8> */
[----:B-1----:R-:W3:Y:S01]  /*0a60*/  LDG.E.64 R16, desc[UR18][R24.64] ;  /* 0x0000001218107981 */ /* 0x002ee2000c1e1b00 */
        /* <DEDUP_REMOVED lines=34> */
[----:B------:R2:W3:Y:S04]  /*0c90*/  LDG.E.64 R20, desc[UR18][R14.64+0x18] ;  /* 0x000018120e147981 */ /* 0x0004e8000c1e1b00 */
[----:B-1----:R-:W4:Y:S01]  /*0ca0*/  LDG.E.64 R16, desc[UR18][R24.64] ;  /* 0x0000001218107981 */ /* 0x002f22000c1e1b00 */
[----:B------:R-:W-:Y:S02]  /*0cb0*/  UIADD3 UR9, UP0, UPT, UR9, -0x8, URZ ;  /* 0xfffffff809097890 */ /* 0x000fe4000ff1e0ff */
[----:B------:R-:W-:-:S02]  /*0cc0*/  ULEA UR12, UP1, UR20, UR12, 0x6 ;  /* 0x0000000c140c7291 */ /* 0x000fc4000f8230ff */
[----:B------:R-:W-:Y:S01]  /*0cd0*/  UIADD3.X UR15, UPT, UPT, UR15, -0x1, URZ, UP0, !UPT ;  /* 0xffffffff0f0f7890 */ /* 0x000fe200087fe4ff */
[----:B--2---:R-:W-:Y:S01]  /*0ce0*/  IADD3 R14, P0, PT, R14, 0x40, RZ ;  /* 0x000000400e0e7810 */ /* 0x004fe20007f1e0ff */
[----:B------:R-:W-:Y:S02]  /*0cf0*/  UISETP.NE.U32.AND UP0, UPT, UR9, URZ, UPT ;  /* 0x000000ff0900728c */ /* 0x000fe4000bf05070 */
[----:B------:R-:W-:Y:S02]  /*0d00*/  UIADD3.X UR13, UPT, UPT, UR13, UR22, URZ, UP1, !UPT ;  /* 0x000000160d0d7290 */ /* 0x000fe40008ffe4ff */
[----:B------:R-:W-:Y:S01]  /*0d10*/  UISETP.NE.AND.EX UP0, UPT, UR15, URZ, UPT, UP0 ;  /* 0x000000ff0f00728c */ /* 0x000fe2000bf05300 */
[----:B------:R-:W-:Y:S01]  /*0d20*/  IMAD.X R15, RZ, RZ, R15, P0 ;  /* 0x000000ffff0f7224 */ /* 0x000fe200000e060f */
[----:B---3--:R-:W-:-:S08]  /*0d30*/  DMUL R20, R20, UR16 ;  /* 0x0000001014147c28 */ /* 0x008fd00008000000 */
[----:B----4-:R-:W-:-:S07]  /*0d40*/  DFMA R16, R20, R16, R18 ;  /* 0x000000101410722b */ /* 0x010fce0000000012 */
[----:B------:R0:W-:Y:S01]  /*0d50*/  STG.E.64 desc[UR18][R8.64], R16 ;  /* 0x0000001008007986 */ /* 0x0001e2000c101b12 */
[----:B------:R-:W-:Y:S05]  /*0d60*/  BRA.U UP0, `(.L_x_6) ;  /* 0xfffffff900c07547 */ /* 0x000fea000b83ffff */
[----:B------:R-:W1:Y:S01]  /*0d70*/  LDCU UR6, c[0x0][0x3a4] ;  /* 0x00007480ff0677ac */ /* 0x000e620008000800 */
[----:B------:R-:W-:-:S05]  /*0d80*/  UMOV UR7, UR10 ;  /* 0x0000000a00077c82 */ /* 0x000fca0008000000 */
.L_x_5:
[----:B------:R-:W2:Y:S02]  /*0d90*/  LDCU UR9, c[0x0][0x3a0] ;  /* 0x00007400ff0977ac */ /* 0x000ea40008000800 */
[----:B--2---:R-:W-:-:S04]  /*0da0*/  ULOP3.LUT UR9, UR9, 0x7, URZ, 0xc0, !UPT ;  /* 0x0000000709097892 */ /* 0x004fc8000f8ec0ff */
[----:B------:R-:W-:-:S04]  /*0db0*/  UISETP.NE.U32.AND UP0, UPT, UR9, URZ, UPT ;  /* 0x000000ff0900728c */ /* 0x000fc8000bf05070 */
[----:B------:R-:W-:-:S09]  /*0dc0*/  UISETP.NE.AND.EX UP0, UPT, URZ, URZ, UPT, UP0 ;  /* 0x000000ffff00728c */ /* 0x000fd2000bf05300 */
[----:B------:R-:W-:Y:S05]  /*0dd0*/  BRA.U !UP0, `(.L_x_7) ;  /* 0x0000000508e07547 */ /* 0x000fea000b800000 */
[----:B------:R-:W-:Y:S02]  /*0de0*/  UIADD3 UR9, UP0, UPT, UR9, -0x1, URZ ;  /* 0xffffffff09097890 */ /* 0x000fe4000ff1e0ff */
[----:B------:R-:W-:Y:S02]  /*0df0*/  ULOP3.LUT UR21, UR8, 0x3, URZ, 0xc0, !UPT ;  /* 0x0000000308157892 */ /* 0x000fe4000f8ec0ff */
[----:B------:R-:W-:Y:S02]  /*0e00*/  UIADD3.X UR12, UPT, UPT, URZ, -0x1, URZ, UP0, !UPT ;  /* 0xffffffffff0c7890 */ /* 0x000fe400087fe4ff */
[----:B------:R-:W-:Y:S02]  /*0e10*/  UISETP.GE.U32.AND UP1, UPT, UR9, 0x3, UPT ;  /* 0x000000030900788c */ /* 0x000fe4000bf26070 */
[----:B------:R-:W-:Y:S02]  /*0e20*/  UISETP.NE.U32.AND UP0, UPT, UR21, URZ, UPT ;  /* 0x000000ff1500728c */ /* 0x000fe4000bf05070 */
[----:B------:R-:W-:-:S02]  /*0e30*/  UISETP.GE.U32.AND.EX UP1, UPT, UR12, URZ, UPT, UP1 ;  /* 0x000000ff0c00728c */ /* 0x000fc4000bf26110 */
[----:B------:R-:W-:-:S07]  /*0e40*/  UISETP.NE.AND.EX UP0, UPT, URZ, URZ, UPT, UP0 ;  /* 0x000000ffff00728c */ /* 0x000fce000bf05300 */
[----:B------:R-:W-:Y:S05]  /*0e50*/  BRA.U !UP1, `(.L_x_8) ;  /* 0x0000000109cc7547 */ /* 0x000fea000b800000 */
[----:B------:R-:W2:Y:S01]  /*0e60*/  LDCU.128 UR12, c[0x0][0x3c0] ;  /* 0x00007800ff0c77ac */ /* 0x000ea20008000c00 */
[----:B------:R-:W-:Y:S01]  /*0e70*/  IADD3 R0, P0, PT, R4, UR7, RZ ;  /* 0x0000000704007c10 */ /* 0x000fe2000ff1e0ff */
[----:B------:R-:W3:Y:S03]  /*0e80*/  LDCU.64 UR24, c[0x0][0x3b0] ;  /* 0x00007600ff1877ac */ /* 0x000ee60008000a00 */
[----:B-1----:R-:W-:Y:S01]  /*0e90*/  IADD3.X R15, PT, PT, R13, UR6, RZ, P0, !PT ;  /* 0x000000060d0f7c10 */ /* 0x002fe200087fe4ff */
[----:B--2---:R-:W-:Y:S02]  /*0ea0*/  UIMAD UR9, UR6, UR12, URZ ;  /* 0x0000000c060972a4 */ /* 0x004fe4000f8e02ff */
[----:B------:R-:W-:Y:S02]  /*0eb0*/  UIMAD.WIDE.U32 UR16, UR7, UR12, UR4 ;  /* 0x0000000c071072a5 */ /* 0x000fe4000f8e0004 */
[----:B------:R-:W-:Y:S01]  /*0ec0*/  UIMAD UR9, UR7, UR13, UR9 ;  /* 0x0000000d070972a4 */ /* 0x000fe2000f8e0209 */
[----:B---3--:R-:W-:Y:S01]  /*0ed0*/  LEA R14, P0, R0, UR24, 0x3 ;  /* 0x00000018000e7c11 */ /* 0x008fe2000f8018ff */
[----:B------:R-:W-:-:S02]  /*0ee0*/  ULEA UR14, UP1, UR16, UR14, 0x3 ;  /* 0x0000000e100e7291 */ /* 0x000fc4000f8218ff */
[----:B------:R-:W-:Y:S01]  /*0ef0*/  UIADD3 UR9, UPT, UPT, UR17, UR9, URZ ;  /* 0x0000000911097290 */ /* 0x000fe2000fffe0ff */
[----:B------:R-:W-:Y:S01]  /*0f00*/  LEA.HI.X R15, R0, UR25, R15, 0x3, P0 ;  /* 0x00000019000f7c11 */ /* 0x000fe200080f1c0f */
[----:B------:R-:W1:Y:S02]  /*0f10*/  LDCU.64 UR12, c[0x0][0x3b8] ;  /* 0x00007700ff0c77ac */ /* 0x000e640008000a00 */
[----:B------:R-:W-:Y:S02]  /*0f20*/  ULEA.HI.X UR15, UR16, UR15, UR9, 0x3, UP1 ;  /* 0x0000000f100f7291 */ /* 0x000fe400088f1c09 */
[----:B0-----:R-:W1:Y:S01]  /*0f30*/  LDG.E.64 R18, desc[UR18][R14.64] ;  /* 0x000000120e127981 */ /* 0x001e62000c1e1b00 */
[----:B------:R-:W-:-:S03]  /*0f40*/  IMAD.U32 R20, RZ, RZ, UR14 ;  /* 0x0000000eff147e24 */ /* 0x000fc6000f8e00ff */
[----:B------:R-:W-:-:S06]  /*0f50*/  IMAD.U32 R21, RZ, RZ, UR15 ;  /* 0x0000000fff157e24 */ /* 0x000fcc000f8e00ff */
[----:B------:R-:W2:Y:S01]  /*0f60*/  LDG.E.64 R20, desc[UR18][R20.64] ;  /* 0x0000001214147981 */ /* 0x000ea2000c1e1b00 */
[----:B-1----:R-:W-:Y:S01]  /*0f70*/  DMUL R18, R18, UR12 ;  /* 0x0000000c12127c28 */ /* 0x002fe20008000000 */
[----:B------:R-:W-:-:S04]  /*0f80*/  USHF.L.U32 UR13, UR20, 0x3, URZ ;  /* 0x00000003140d7899 */ /* 0x000fc800080006ff */
[----:B------:R-:W-:-:S04]  /*0f90*/  UIADD3 UR9, UP1, UPT, UR14, UR13, URZ ;  /* 0x0000000d0e097290 */ /* 0x000fc8000ff3e0ff */
[----:B------:R-:W-:Y:S01]  /*0fa0*/  UIADD3.X UR12, UPT, UPT, UR15, UR11, URZ, UP1, !UPT ;  /* 0x0000000b0f0c7290 */ /* 0x000fe20008ffe4ff */
[----:B--2--5:R-:W-:Y:S01]  /*0fb0*/  DFMA R18, R18, R20, R16 ;  /* 0x000000141212722b */ /* 0x024fe20000000010 */
[----:B------:R-:W-:Y:S01]  /*0fc0*/  IMAD.U32 R22, RZ, RZ, UR9 ;  /* 0x00000009ff167e24 */ /* 0x000fe2000f8e00ff */
[----:B------:R-:W0:Y:S05]  /*0fd0*/  LDCU.64 UR14, c[0x0][0x3b8] ;  /* 0x00007700ff0e77ac */ /* 0x000e2a0008000a00 */
[----:B------:R1:W-:Y:S01]  /*0fe0*/  STG.E.64 desc[UR18][R8.64], R18 ;  /* 0x0000001208007986 */ /* 0x0003e2000c101b12 */
[----:B------:R-:W-:-:S03]  /*0ff0*/  IMAD.U32 R23, RZ, RZ, UR12 ;  /* 0x0000000cff177e24 */ /* 0x000fc6000f8e00ff */
[----:B------:R-:W0:Y:S04]  /*1000*/  LDG.E.64 R16, desc[UR18][R14.64+0x8] ;  /* 0x000008120e107981 */ /* 0x000e28000c1e1b00 */
[----:B------:R-:W2:Y:S01]  /*1010*/  LDG.E.64 R20, desc[UR18][R22.64] ;  /* 0x0000001216147981 */ /* 0x000ea2000c1e1b00 */
[----:B------:R-:W-:-:S04]  /*1020*/  UIADD3 UR9, UP1, UPT, UR9, UR13, URZ ;  /* 0x0000000d09097290 */ /* 0x000fc8000ff3e0ff */
[----:B------:R-:W-:Y:S02]  /*1030*/  UIADD3.X UR12, UPT, UPT, UR12, UR11, URZ, UP1, !UPT ;  /* 0x0000000b0c0c7290 */ /* 0x000fe40008ffe4ff */
[----:B------:R-:W-:-:S04]  /*1040*/  IMAD.U32 R24, RZ, RZ, UR9 ;  /* 0x00000009ff187e24 */ /* 0x000fc8000f8e00ff */
[----:B------:R-:W-:Y:S01]  /*1050*/  IMAD.U32 R25, RZ, RZ, UR12 ;  /* 0x0000000cff197e24 */ /* 0x000fe2000f8e00ff */
[----:B0-----:R-:W-:-:S08]  /*1060*/  DMUL R16, R16, UR14 ;  /* 0x0000000e10107c28 */ /* 0x001fd00008000000 */
[----:B--2---:R-:W-:-:S07]  /*1070*/  DFMA R16, R16, R20, R18 ;  /* 0x000000141010722b */ /* 0x004fce0000000012 */
[----:B------:R0:W-:Y:S04]  /*1080*/  STG.E.64 desc[UR18][R8.64], R16 ;  /* 0x0000001008007986 */ /* 0x0001e8000c101b12 */
[----:B-1----:R-:W2:Y:S04]  /*1090*/  LDG.E.64 R18, desc[UR18][R14.64+0x10] ;  /* 0x000010120e127981 */ /* 0x002ea8000c1e1b00 */
        /* <DEDUP_REMOVED lines=8> */
[----:B------:R-:W3:Y:S04]  /*1120*/  LDG.E.64 R20, desc[UR18][R14.64+0x18] ;  /* 0x000018120e147981 */ /* 0x000ee8000c1e1b00 */
[----:B0-----:R-:W4:Y:S01]  /*1130*/  LDG.E.64 R16, desc[UR18][R22.64] ;  /* 0x0000001216107981 */ /* 0x001f22000c1e1b00 */
[----:B------:R-:W-:-:S04]  /*1140*/  UIADD3 UR7, UP1, UPT, UR7, 0x4, URZ ;  /* 0x0000000407077890 */ /* 0x000fc8000ff3e0ff */
[----:B------:R-:W-:Y:S01]  /*1150*/  UIADD3.X UR6, UPT, UPT, URZ, UR6, URZ, UP1, !UPT ;  /* 0x00000006ff067290 */ /* 0x000fe20008ffe4ff */
[----:B---3--:R-:W-:-:S08]  /*1160*/  DMUL R20, R20, UR14 ;  /* 0x0000000e14147c28 */ /* 0x008fd00008000000 */
[----:B----4-:R-:W-:-:S07]  /*1170*/  DFMA R16, R20, R16, R18 ;  /* 0x000000101410722b */ /* 0x010fce0000000012 */
[----:B------:R2:W-:Y:S04]  /*1180*/  STG.E.64 desc[UR18][R8.64], R16 ;  /* 0x0000001008007986 */ /* 0x0005e8000c101b12 */
.L_x_8:
[----:B------:R-:W-:Y:S05]  /*1190*/  BRA.U !UP0, `(.L_x_7) ;  /* 0x0000000108f07547 */ /* 0x000fea000b800000 */
[----:B------:R-:W-:Y:S02]  /*11a0*/  UISETP.NE.U32.AND UP1, UPT, UR21, 0x1, UPT ;  /* 0x000000011500788c */ /* 0x000fe4000bf25070 */
[----:B------:R-:W-:Y:S02]  /*11b0*/  ULOP3.LUT UR8, UR8, 0x1, URZ, 0xc0, !UPT ;  /* 0x0000000108087892 */ /* 0x000fe4000f8ec0ff */
[----:B------:R-:W-:Y:S02]  /*11c0*/  UISETP.NE.AND.EX UP1, UPT, URZ, URZ, UPT, UP1 ;  /* 0x000000ffff00728c */ /* 0x000fe4000bf25310 */
[----:B------:R-:W-:-:S04]  /*11d0*/  UISETP.NE.U32.AND UP0, UPT, UR8, 0x1, UPT ;  /* 0x000000010800788c */ /* 0x000fc8000bf05070 */
[----:B------:R-:W-:-:S03]  /*11e0*/  UISETP.NE.U32.AND.EX UP0, UPT, URZ, URZ, UPT, UP0 ;  /* 0x000000ffff00728c */ /* 0x000fc6000bf05100 */
[----:B------:R-:W-:Y:S08]  /*11f0*/  BRA.U !UP1, `(.L_x_9) ;  /* 0x0000000109847547 */ /* 0x000ff0000b800000 */
[----:B------:R-:W3:Y:S01]  /*1200*/  LDCU.128 UR12, c[0x0][0x3c0] ;  /* 0x00007800ff0c77ac */ /* 0x000ee20008000c00 */
[----:B------:R-:W-:Y:S01]  /*1210*/  IADD3 R0, P0, PT, R4, UR7, RZ ;  /* 0x0000000704007c10 */ /* 0x000fe2000ff1e0ff */
[----:B------:R-:W4:Y:S03]  /*1220*/  LDCU.64 UR24, c[0x0][0x3b0] ;  /* 0x00007600ff1877ac */ /* 0x000f260008000a00 */
[----:B-1----:R-:W-:Y:S01]  /*1230*/  IADD3.X R15, PT, PT, R13, UR6, RZ, P0, !PT ;  /* 0x000000060d0f7c10 */ /* 0x002fe200087fe4ff */
[----:B---3--:R-:W-:Y:S02]  /*1240*/  UIMAD UR16, UR6, UR12, URZ ;  /* 0x0000000c061072a4 */ /* 0x008fe4000f8e02ff */
[----:B------:R-:W-:Y:S02]  /*1250*/  UIMAD.WIDE.U32 UR8, UR7, UR12, UR4 ;  /* 0x0000000c070872a5 */ /* 0x000fe4000f8e0004 */
[----:B------:R-:W-:Y:S01]  /*1260*/  UIMAD UR13, UR7, UR13, UR16 ;  /* 0x0000000d070d72a4 */ /* 0x000fe2000f8e0210 */
[----:B----4-:R-:W-:Y:S01]  /*1270*/  LEA R14, P0, R0, UR24, 0x3 ;  /* 0x00000018000e7c11 */ /* 0x010fe2000f8018ff */
[----:B------:R-:W-:-:S02]  /*1280*/  ULEA UR14, UP1, UR8, UR14, 0x3 ;  /* 0x0000000e080e7291 */ /* 0x000fc4000f8218ff */
[----:B------:R-:W-:Y:S01]  /*1290*/  UIADD3 UR13, UPT, UPT, UR9, UR13, URZ ;  /* 0x0000000d090d7290 */ /* 0x000fe2000fffe0ff */
[----:B------:R-:W-:-:S03]  /*12a0*/  LEA.HI.X R15, R0, UR25, R15, 0x3, P0 ;  /* 0x00000019000f7c11 */ /* 0x000fc600080f1c0f */
[----:B------:R-:W-:Y:S02]  /*12b0*/  ULEA.HI.X UR13, UR8, UR15, UR13, 0x3, UP1 ;  /* 0x0000000f080d7291 */ /* 0x000fe400088f1c0d */
[----:B0-2---:R-:W2:Y:S01]  /*12c0*/  LDG.E.64 R18, desc[UR18][R14.64] ;  /* 0x000000120e127981 */ /* 0x005ea2000c1e1b00 */
[----:B------:R-:W-:Y:S01]  /*12d0*/  IMAD.U32 R20, RZ, RZ, UR14 ;  /* 0x0000000eff147e24 */ /* 0x000fe2000f8e00ff */
[----:B------:R-:W2:Y:S02]  /*12e0*/  LDCU.64 UR8, c[0x0][0x3b8] ;  /* 0x00007700ff0877ac */ /* 0x000ea40008000a00 */
[----:B------:R-:W-:-:S06]  /*12f0*/  IMAD.U32 R21, RZ, RZ, UR13 ;  /* 0x0000000dff157e24 */ /* 0x000fcc000f8e00ff */
[----:B------:R-:W3:Y:S01]  /*1300*/  LDG.E.64 R20, desc[UR18][R20.64] ;  /* 0x0000001214147981 */ /* 0x000ee2000c1e1b00 */
[----:B--2---:R-:W-:Y:S01]  /*1310*/  DMUL R18, R18, UR8 ;  /* 0x0000000812127c28 */ /* 0x004fe20008000000 */
[----:B------:R-:W-:-:S04]  /*1320*/  USHF.L.U32 UR8, UR20, 0x3, URZ ;  /* 0x0000000314087899 */ /* 0x000fc800080006ff */
[----:B------:R-:W-:-:S04]  /*1330*/  UIADD3 UR14, UP1, UPT, UR14, UR8, URZ ;  /* 0x000000080e0e7290 */ /* 0x000fc8000ff3e0ff */
[----:B------:R-:W-:Y:S01]  /*1340*/  UIADD3.X UR13, UPT, UPT, UR13, UR11, URZ, UP1, !UPT ;  /* 0x0000000b0d0d7290 */ /* 0x000fe20008ffe4ff */
[----:B---3-5:R-:W-:Y:S01]  /*1350*/  DFMA R18, R18, R20, R16 ;  /* 0x000000141212722b */ /* 0x028fe20000000010 */
[----:B------:R-:W-:Y:S01]  /*1360*/  IMAD.U32 R22, RZ, RZ, UR14 ;  /* 0x0000000eff167e24 */ /* 0x000fe2000f8e00ff */
[----:B------:R-:W0:Y:S05]  /*1370*/  LDCU.64 UR8, c[0x0][0x3b8] ;  /* 0x00007700ff0877ac */ /* 0x000e2a0008000a00 */
[----:B------:R3:W-:Y:S01]  /*1380*/  STG.E.64 desc[UR18][R8.64], R18 ;  /* 0x0000001208007986 */ /* 0x0007e2000c101b12 */
[----:B------:R-:W-:-:S03]  /*1390*/  IMAD.U32 R23, RZ, RZ, UR13 ;  /* 0x0000000dff177e24 */ /* 0x000fc6000f8e00ff */
[----:B------:R-:W0:Y:S04]  /*13a0*/  LDG.E.64 R14, desc[UR18][R14.64+0x8] ;  /* 0x000008120e0e7981 */ /* 0x000e28000c1e1b00 */
[----:B------:R-:W2:Y:S01]  /*13b0*/  LDG.E.64 R20, desc[UR18][R22.64] ;  /* 0x0000001216147981 */ /* 0x000ea2000c1e1b00 */
[----:B------:R-:W-:-:S04]  /*13c0*/  UIADD3 UR7, UP1, UPT, UR7, 0x2, URZ ;  /* 0x0000000207077890 */ /* 0x000fc8000ff3e0ff */
[----:B------:R-:W-:Y:S01]  /*13d0*/  UIADD3.X UR6, UPT, UPT, URZ, UR6, URZ, UP1, !UPT ;  /* 0x00000006ff067290 */ /* 0x000fe20008ffe4ff */
[----:B0-----:R-:W-:-:S08]  /*13e0*/  DMUL R16, R14, UR8 ;  /* 0x000000080e107c28 */ /* 0x001fd00008000000 */
[----:B--2---:R-:W-:-:S07]  /*13f0*/  DFMA R16, R16, R20, R18 ;  /* 0x000000141010722b */ /* 0x004fce0000000012 */
[----:B------:R3:W-:Y:S04]  /*1400*/  STG.E.64 desc[UR18][R8.64], R16 ;  /* 0x0000001008007986 */ /* 0x0007e8000c101b12 */
.L_x_9:
[----:B------:R-:W-:Y:S05]  /*1410*/  BRA.U UP0, `(.L_x_7) ;  /* 0x0000000100507547 */ /* 0x000fea000b800000 */
[----:B------:R-:W4:Y:S01]  /*1420*/  LDCU.128 UR24, c[0x0][0x3c0] ;  /* 0x00007800ff1877ac */ /* 0x000f220008000c00 */
[----:B------:R-:W-:Y:S01]  /*1430*/  IADD3 R0, P0, PT, R4, UR7, RZ ;  /* 0x0000000704007c10 */ /* 0x000fe2000ff1e0ff */
[----:B------:R-:W0:Y:S03]  /*1440*/  LDCU.64 UR14, c[0x0][0x3b0] ;  /* 0x00007600ff0e77ac */ /* 0x000e260008000a00 */
[----:B-1----:R-:W-:Y:S01]  /*1450*/  IADD3.X R15, PT, PT, R13, UR6, RZ, P0, !PT ;  /* 0x000000060d0f7c10 */ /* 0x002fe200087fe4ff */
[----:B----4-:R-:W-:Y:S02]  /*1460*/  UIMAD UR12, UR6, UR24, URZ ;  /* 0x00000018060c72a4 */ /* 0x010fe4000f8e02ff */
[----:B------:R-:W-:Y:S02]  /*1470*/  UIMAD.WIDE.U32 UR8, UR7, UR24, UR4 ;  /* 0x00000018070872a5 */ /* 0x000fe4000f8e0004 */
[----:B------:R-:W-:Y:S01]  /*1480*/  UIMAD UR7, UR7, UR25, UR12 ;  /* 0x00000019070772a4 */ /* 0x000fe2000f8e020c */
[----:B0-----:R-:W-:Y:S01]  /*1490*/  LEA R20, P0, R0, UR14, 0x3 ;  /* 0x0000000e00147c11 */ /* 0x001fe2000f8018ff */
[----:B------:R-:W-:-:S02]  /*14a0*/  ULEA UR6, UP0, UR8, UR26, 0x3 ;  /* 0x0000001a08067291 */ /* 0x000fc4000f8018ff */
[----:B------:R-:W-:Y:S01]  /*14b0*/  UIADD3 UR7, UPT, UPT, UR9, UR7, URZ ;  /* 0x0000000709077290 */ /* 0x000fe2000fffe0ff */
[----:B------:R-:W-:-:S03]  /*14c0*/  LEA.HI.X R21, R0, UR15, R15, 0x3, P0 ;  /* 0x0000000f00157c11 */ /* 0x000fc600080f1c0f */
[----:B------:R-:W-:Y:S02]  /*14d0*/  ULEA.HI.X UR8, UR8, UR27, UR7, 0x3, UP0 ;  /* 0x0000001b08087291 */ /* 0x000fe400080f1c07 */
[----:B------:R-:W4:Y:S01]  /*14e0*/  LDG.E.64 R14, desc[UR18][R20.64] ;  /* 0x00000012140e7981 */ /* 0x000f22000c1e1b00 */
[----:B--23--:R-:W-:-:S03]  /*14f0*/  IMAD.U32 R18, RZ, RZ, UR6 ;  /* 0x00000006ff127e24 */ /* 0x00cfc6000f8e00ff */
[----:B------:R-:W-:Y:S01]  /*1500*/  IMAD.U32 R19, RZ, RZ, UR8 ;  /* 0x00000008ff137e24 */ /* 0x000fe2000f8e00ff */
[----:B------:R-:W4:Y:S05]  /*1510*/  LDCU.64 UR6, c[0x0][0x3b8] ;  /* 0x00007700ff0677ac */ /* 0x000f2a0008000a00 */
[----:B------:R-:W2:Y:S01]  /*1520*/  LDG.E.64 R18, desc[UR18][R18.64] ;  /* 0x0000001212127981 */ /* 0x000ea2000c1e1b00 */
[----:B----4-:R-:W-:-:S08]  /*1530*/  DMUL R14, R14, UR6 ;  /* 0x000000060e0e7c28 */ /* 0x010fd00008000000 */
[----:B--2--5:R-:W-:-:S07]  /*1540*/  DFMA R14, R14, R18, R16 ;  /* 0x000000120e0e722b */ /* 0x024fce0000000010 */
[----:B------:R4:W-:Y:S04]  /*1550*/  STG.E.64 desc[UR18][R8.64], R14 ;  /* 0x0000000e08007986 */ /* 0x0009e8000c101b12 */
.L_x_7:
[----:B-1----:R-:W1:Y:S01]  /*1560*/  LDCU.64 UR6, c[0x0][0x388] ;  /* 0x00007100ff0677ac */ /* 0x002e620008000a00 */
[----:B------:R-:W-:-:S04]  /*1570*/  UIADD3 UR4, UP0, UPT, UR4, 0x1, URZ ;  /* 0x0000000104047890 */ /* 0x000fc8000ff1e0ff */
[----:B------:R-:W-:Y:S02]  /*1580*/  UIADD3.X UR5, UPT, UPT, URZ, UR5, URZ, UP0, !UPT ;  /* 0x00000005ff057290 */ /* 0x000fe400087fe4ff */
[----:B-1----:R-:W-:-:S04]  /*1590*/  UISETP.NE.U32.AND UP0, UPT, UR4, UR6, UPT ;  /* 0x000000060400728c */ /* 0x002fc8000bf05070 */
[----:B------:R-:W-:-:S09]  /*15a0*/  UISETP.NE.AND.EX UP0, UPT, UR5, UR7, UPT, UP0 ;  /* 0x000000070500728c */ /* 0x000fd2000bf05300 */
[----:B------:R-:W-:Y:S05]  /*15b0*/  BRA.U UP0, `(.L_x_10) ;  /* 0xfffffff100387547 */ /* 0x000fea000b83ffff */
[----:B------:R-:W-:Y:S05]  /*15c0*/  EXIT ;  /* 0x000000000000794d */ /* 0x000fea0003800000 */
.L_x_11:
[----:B------:R-:W-:-:S00]  /*15d0*/  BRA `(.L_x_11) ;  /* 0xfffffffc00fc7947 */ /* 0x000fc0000383ffff */
[----:B------:R-:W-:-:S00]  /*15e0*/  NOP ;  /* 0x0000000000007918 */ /* 0x000fc00000000000 */
        /* <DEDUP_REMOVED lines=9> */
.L_x_108:


//--------------------- .text._Z25init_array_OC_cudakernel3mmjmPd --------------------------
	.section	.text._Z25init_array_OC_cudakernel3mmjmPd,"ax",@progbits
	.align	128
        .global         _Z25init_array_OC_cudakernel3mmjmPd
        .type           _Z25init_array_OC_cudakernel3mmjmPd,@function
        .size           _Z25init_array_OC_cudakernel3mmjmPd,(.L_x_104 - _Z25init_array_OC_cudakernel3mmjmPd)
        .other          _Z25init_array_OC_cudakernel3mmjmPd,@"STO_CUDA_ENTRY STV_DEFAULT"
_Z25init_array_OC_cudakernel3mmjmPd:
.text._Z25init_array_OC_cudakernel3mmjmPd:
[----:B------:R-:W-:Y:S01]  /*0000*/  LDC R1, c[0x0][0x37c] ;  /* 0x0000df00ff017b82 */ /* 0x000fe20000000800 */
[----:B------:R-:W0:Y:S01]  /*0010*/  S2R R3, SR_CTAID.X ;  /* 0x0000000000037919 */ /* 0x000e220000002500 */
[----:B------:R-:W0:Y:S01]  /*0020*/  LDCU UR8, c[0x0][0x360] ;  /* 0x00006c00ff0877ac */ /* 0x000e220008000800 */
[----:B------:R-:W0:Y:S01]  /*0030*/  S2R R0, SR_TID.X ;  /* 0x0000000000007919 */ /* 0x000e220000002100 */
[----:B------:R-:W1:Y:S02]  /*0040*/  LDCU.128 UR4, c[0x0][0x380] ;  /* 0x00007000ff0477ac */ /* 0x000e640008000c00 */
[----:B-1----:R-:W-:-:S04]  /*0050*/  ISETP.NE.U32.AND P0, PT, RZ, UR6, PT ;  /* 0x00000006ff007c0c */ /* 0x002fc8000bf05070 */
[----:B------:R-:W-:Y:S01]  /*0060*/  ISETP.NE.AND.EX P0, PT, RZ, UR7, PT, P0 ;  /* 0x00000007ff007c0c */ /* 0x000fe2000bf05300 */
[----:B0-----:R-:W-:-:S05]  /*0070*/  IMAD R3, R3, UR8, R0 ;  /* 0x0000000803037c24 */ /* 0x001fca000f8e0200 */
[----:B------:R-:W-:-:S04]  /*0080*/  ISETP.GE.U32.AND P1, PT, R3, UR4, PT ;  /* 0x0000000403007c0c */ /* 0x000fc8000bf26070 */
[----:B------:R-:W-:-:S13]  /*0090*/  ISETP.GE.U32.OR.EX P0, PT, RZ, UR5, !P0, P1 ;  /* 0x00000005ff007c0c */ /* 0x000fda000c706510 */
[----:B------:R-:W-:Y:S05]  /*00a0*/  @P0 EXIT ;  /* 0x000000000000094d */ /* 0x000fea0003800000 */
[----:B------:R-:W0:Y:S01]  /*00b0*/  LDCU UR8, c[0x0][0x390] ;  /* 0x00007200ff0877ac */ /* 0x000e220008000800 */
[----:B------:R1:W2:Y:S01]  /*00c0*/  I2F.F64.U32 R8, R3 ;  /* 0x0000000300087312 */ /* 0x0002a20000201800 */
[----:B------:R-:W3:Y:S01]  /*00d0*/  LDCU.64 UR14, c[0x0][0x398] ;  /* 0x00007300ff0e77ac */ /* 0x000ee20008000a00 */
[----:B------:R-:W-:Y:S01]  /*00e0*/  UIADD3 UR5, UP0, UPT, UR6, -0x1, URZ ;  /* 0xffffffff06057890 */ /* 0x000fe2000ff1e0ff */
[----:B------:R-:W4:Y:S03]  /*00f0*/  LDCU.64 UR10, c[0x0][0x358] ;  /* 0x00006b00ff0a77ac */ /* 0x000f260008000a00 */
[----:B------:R-:W-:Y:S02]  /*0100*/  UIADD3.X UR4, UPT, UPT, UR7, -0x1, URZ, UP0, !UPT ;  /* 0xffffffff07047890 */ /* 0x000fe400087fe4ff */
[----:B------:R-:W-:Y:S01]  /*0110*/  UISETP.GE.U32.AND UP0, UPT, UR5, 0x3, UPT ;  /* 0x000000030500788c */ /* 0x000fe2000bf06070 */
[----:B0-----:R-:W0:Y:S01]  /*0120*/  I2F.F64.U32 R6, UR8 ;  /* 0x0000000800067d12 */ /* 0x001e220008201800 */
[----:B------:R-:W-:-:S02]  /*0130*/  ULOP3.LUT UR13, UR6, 0x3, URZ, 0xc0, !UPT ;  /* 0x00000003060d7892 */ /* 0x000fc4000f8ec0ff */
[----:B------:R-:W-:Y:S01]  /*0140*/  UISETP.GE.U32.AND.EX UP0, UPT, UR4, URZ, UPT, UP0 ;  /* 0x000000ff0400728c */ /* 0x000fe2000bf06100 */
[C---:B---3--:R-:W-:Y:S01]  /*0150*/  IMAD.WIDE.U32 R4, R3.reuse, UR14, RZ ;  /* 0x0000000e03047c25 */ /* 0x048fe2000f8e00ff */
[----:B------:R-:W-:Y:S01]  /*0160*/  UMOV UR7, URZ ;  /* 0x000000ff00077c82 */ /* 0x000fe20008000000 */
[----:B------:R-:W-:Y:S02]  /*0170*/  UMOV UR4, URZ ;  /* 0x000000ff00047c82 */ /* 0x000fe40008000000 */
[----:B------:R-:W-:-:S04]  /*0180*/  IMAD R2, R3, UR15, R5 ;  /* 0x0000000f03027c24 */ /* 0x000fc8000f8e0205 */
[----:B-12-4-:R-:W-:Y:S05]  /*0190*/  BRA.U !UP0, `(.L_x_12) ;  /* 0x0000000508f07547 */ /* 0x016fea000b800000 */
[----:B------:R-:W1:Y:S01]  /*01a0*/  LDCU.64 UR4, c[0x0][0x3a0] ;  /* 0x00007400ff0477ac */ /* 0x000e620008000a00 */
[----:B------:R-:W2:Y:S01]  /*01b0*/  LDCU UR7, c[0x0][0x38c] ;  /* 0x00007180ff0777ac */ /* 0x000ea20008000800 */
[----:B------:R-:W3:Y:S01]  /*01c0*/  LDCU UR16, c[0x0][0x38c] ;  /* 0x00007180ff1077ac */ /* 0x000ee20008000800 */
[----:B------:R-:W-:Y:S01]  /*01d0*/  UMOV UR8, 0x2 ;  /* 0x0000000200087882 */ /* 0x000fe20000000000 */
[----:B-1----:R-:W-:Y:S01]  /*01e0*/  LEA R0, P0, R4, UR4, 0x3 ;  /* 0x0000000404007c11 */ /* 0x002fe2000f8018ff */
[----:B------:R-:W-:-:S03]  /*01f0*/  ULOP3.LUT UR4, UR6, 0xfffffffc, URZ, 0xc0, !UPT ;  /* 0xfffffffc06047892 */ /* 0x000fc6000f8ec0ff */
[----:B------:R-:W-:Y:S02]  /*0200*/  IADD3 R0, P1, PT, R0, 0x10, RZ ;  /* 0x0000001000007810 */ /* 0x000fe40007f3e0ff */
[----:B------:R-:W-:Y:S01]  /*0210*/  LEA.HI.X R3, R4, UR5, R2, 0x3, P0 ;  /* 0x0000000504037c11 */ /* 0x000fe200080f1c02 */
[----:B------:R-:W-:-:S04]  /*0220*/  UMOV UR5, URZ ;  /* 0x000000ff00057c82 */ /* 0x000fc80008000000 */
[----:B--23--:R-:W-:-:S07]  /*0230*/  IMAD.X R3, RZ, RZ, R3, P1 ;  /* 0x000000ffff037224 */ /* 0x00cfce00008e0603 */
.L_x_21:
[----:B0-----:R-:W0:Y:S01]  /*0240*/  MUFU.RCP64H R11, R7 ;  /* 0x00000007000b7308 */ /* 0x001e220000001800 */
[----:B------:R-:W-:Y:S01]  /*0250*/  IMAD.MOV.U32 R10, RZ, RZ, 0x1 ;  /* 0x00000001ff0a7424 */ /* 0x000fe200078e00ff */
[----:B------:R-:W-:Y:S01]  /*0260*/  UMOV UR9, UR5 ;  /* 0x0000000500097c82 */ /* 0x000fe20008000000 */
[----:B------:R-:W-:Y:S01]  /*0270*/  BSSY.RECONVERGENT B0, `(.L_x_13) ;  /* 0x0000017000007945 */ /* 0x000fe20003800200 */
[----:B------:R-:W-:Y:S02]  /*0280*/  IMAD.MOV.U32 R24, RZ, RZ, R0 ;  /* 0x000000ffff187224 */ /* 0x000fe400078e0000 */
[----:B------:R-:W-:Y:S02]  /*0290*/  IMAD.MOV.U32 R25, RZ, RZ, R3 ;  /* 0x000000ffff197224 */ /* 0x000fe400078e0003 */
[----:B------:R-:W1:Y:S01]  /*02a0*/  I2F.F64.U64 R14, UR8 ;  /* 0x00000008000e7d12 */ /* 0x000e620008301800 */
[----:B0-----:R-:W-:Y:S02]  /*02b0*/  DFMA R12, -R6, R10, 1 ;  /* 0x3ff00000060c742b */ /* 0x001fe4000000010a */
[----:B-1----:R-:W-:-:S06]  /*02c0*/  DMUL R14, R8, R14 ;  /* 0x0000000e080e7228 */ /* 0x002fcc0000000000 */
[----:B------:R-:W-:-:S08]  /*02d0*/  DFMA R12, R12, R12, R12 ;  /* 0x0000000c0c0c722b */ /* 0x000fd0000000000c */
[----:B------:R-:W-:Y:S01]  /*02e0*/  DFMA R12, R10, R12, R10 ;  /* 0x0000000c0a0c722b */ /* 0x000fe2000000000a */
[----:B------:R-:W-:-:S07]  /*02f0*/  FSETP.GEU.AND P1, PT, |R15|, 6.5827683646048100446e-37, PT ;  /* 0x036000000f00780b */ /* 0x000fce0003f2e200 */
[----:B------:R-:W-:-:S08]  /*0300*/  DFMA R10, -R6, R12, 1 ;  /* 0x3ff00000060a742b */ /* 0x000fd0000000010c */
[----:B------:R-:W-:-:S08]  /*0310*/  DFMA R10, R12, R10, R12 ;  /* 0x0000000a0c0a722b */ /* 0x000fd0000000000c */
[----:B------:R-:W-:-:S08]  /*0320*/  DMUL R12, R14, R10 ;  /* 0x0000000a0e0c7228 */ /* 0x000fd00000000000 */
[----:B------:R-:W-:-:S08]  /*0330*/  DFMA R16, -R6, R12, R14 ;  /* 0x0000000c0610722b */ /* 0x000fd0000000010e */
[----:B------:R-:W-:-:S10]  /*0340*/  DFMA R10, R10, R16, R12 ;  /* 0x000000100a0a722b */ /* 0x000fd4000000000c */
[----:B------:R-:W-:-:S05]  /*0350*/  FFMA R12, RZ, R7, R11 ;  /* 0x00000007ff0c7223 */ /* 0x000fca000000000b */
[----:B------:R-:W-:-:S13]  /*0360*/  FSETP.GT.AND P0, PT, |R12|, 1.469367938527859385e-39, PT ;  /* 0x001000000c00780b */ /* 0x000fda0003f04200 */
[----:B------:R-:W-:Y:S05]  /*0370*/  @P0 BRA P1, `(.L_x_14) ;  /* 0x0000000000180947 */ /* 0x000fea0000800000 */
[----:B------:R-:W-:Y:S01]  /*0380*/  IMAD.MOV.U32 R12, RZ, RZ, R6 ;  /* 0x000000ffff0c7224 */ /* 0x000fe200078e0006 */
[----:B------:R-:W-:Y:S01]  /*0390*/  MOV R0, 0x3c0 ;  /* 0x000003c000007802 */ /* 0x000fe20000000f00 */
[----:B------:R-:W-:-:S07]  /*03a0*/  IMAD.MOV.U32 R13, RZ, RZ, R7 ;  /* 0x000000ffff0d7224 */ /* 0x000fce00078e0007 */
[----:B------:R-:W-:Y:S05]  /*03b0*/  CALL.REL.NOINC `($__internal_0_$__cuda_sm20_div_rn_f64_full) ;  /* 0x0000000c00047944 */ /* 0x000fea0003c00000 */
[----:B------:R-:W-:Y:S02]  /*03c0*/  IMAD.MOV.U32 R10, RZ, RZ, R12 ;  /* 0x000000ffff0a7224 */ /* 0x000fe400078e000c */
[----:B------:R-:W-:-:S07]  /*03d0*/  IMAD.MOV.U32 R11, RZ, RZ, R13 ;  /* 0x000000ffff0b7224 */ /* 0x000fce00078e000d */
.L_x_14:
[----:B------:R-:W-:Y:S05]  /*03e0*/  BSYNC.RECONVERGENT B0 ;  /* 0x0000000000007941 */ /* 0x000fea0003800200 */
.L_x_13:
[----:B------:R-:W0:Y:S01]  /*03f0*/  MUFU.RCP64H R13, R7 ;  /* 0x00000007000d7308 */ /* 0x000e220000001800 */
[----:B------:R-:W-:Y:S01]  /*0400*/  IMAD.MOV.U32 R12, RZ, RZ, 0x1 ;  /* 0x00000001ff0c7424 */ /* 0x000fe200078e00ff */
[----:B------:R-:W-:Y:S01]  /*0410*/  UIADD3 UR14, UP0, UPT, UR8, 0x1, URZ ;  /* 0x00000001080e7890 */ /* 0x000fe2000ff1e0ff */
[----:B------:R1:W-:Y:S01]  /*0420*/  STG.E.64 desc[UR10][R24.64+-0x10], R10 ;  /* 0xfffff00a18007986 */ /* 0x0003e2000c101b0a */
[----:B------:R-:W-:Y:S02]  /*0430*/  BSSY.RECONVERGENT B0, `(.L_x_15) ;  /* 0x0000014000007945 */ /* 0x000fe40003800200 */
[----:B------:R-:W-:Y:S01]  /*0440*/  UIADD3.X UR15, UPT, UPT, URZ, UR5, URZ, UP0, !UPT ;  /* 0x00000005ff0f7290 */ /* 0x000fe200087fe4ff */
[----:B0-----:R-:W-:-:S08]  /*0450*/  DFMA R14, -R6, R12, 1 ;  /* 0x3ff00000060e742b */ /* 0x001fd0000000010c */
[----:B------:R-:W-:Y:S02]  /*0460*/  DFMA R16, R14, R14, R14 ;  /* 0x0000000e0e10722b */ /* 0x000fe4000000000e */
[----:B------:R-:W0:Y:S06]  /*0470*/  I2F.F64.U64 R14, UR14 ;  /* 0x0000000e000e7d12 */ /* 0x000e2c0008301800 */
[----:B------:R-:W-:-:S08]  /*0480*/  DFMA R16, R12, R16, R12 ;  /* 0x000000100c10722b */ /* 0x000fd0000000000c */
[----:B------:R-:W-:Y:S02]  /*0490*/  DFMA R12, -R6, R16, 1 ;  /* 0x3ff00000060c742b */ /* 0x000fe40000000110 */
[----:B0-----:R-:W-:-:S06]  /*04a0*/  DMUL R14, R8, R14 ;  /* 0x0000000e080e7228 */ /* 0x001fcc0000000000 */
[----:B------:R-:W-:-:S04]  /*04b0*/  DFMA R18, R16, R12, R16 ;  /* 0x0000000c1012722b */ /* 0x000fc80000000010 */
[----:B------:R-:W-:-:S04]  /*04c0*/  FSETP.GEU.AND P1, PT, |R15|, 6.5827683646048100446e-37, PT ;  /* 0x036000000f00780b */ /* 0x000fc80003f2e200 */
[----:B------:R-:W-:-:S08]  /*04d0*/  DMUL R12, R18, R14 ;  /* 0x0000000e120c7228 */ /* 0x000fd00000000000 */
[----:B------:R-:W-:-:S08]  /*04e0*/  DFMA R16, -R6, R12, R14 ;  /* 0x0000000c0610722b */ /* 0x000fd0000000010e */
[----:B------:R-:W-:-:S10]  /*04f0*/  DFMA R12, R18, R16, R12 ;  /* 0x00000010120c722b */ /* 0x000fd4000000000c */
[----:B------:R-:W-:-:S05]  /*0500*/  FFMA R0, RZ, R7, R13 ;  /* 0x00000007ff007223 */ /* 0x000fca000000000d */
[----:B------:R-:W-:-:S13]  /*0510*/  FSETP.GT.AND P0, PT, |R0|, 1.469367938527859385e-39, PT ;  /* 0x001000000000780b */ /* 0x000fda0003f04200 */
[----:B-1----:R-:W-:Y:S05]  /*0520*/  @P0 BRA P1, `(.L_x_16) ;  /* 0x0000000000100947 */ /* 0x002fea0000800000 */
[----:B------:R-:W-:Y:S01]  /*0530*/  IMAD.MOV.U32 R12, RZ, RZ, R6 ;  /* 0x000000ffff0c7224 */ /* 0x000fe200078e0006 */
[----:B------:R-:W-:Y:S01]  /*0540*/  MOV R0, 0x570 ;  /* 0x0000057000007802 */ /* 0x000fe20000000f00 */
[----:B------:R-:W-:-:S07]  /*0550*/  IMAD.MOV.U32 R13, RZ, RZ, R7 ;  /* 0x000000ffff0d7224 */ /* 0x000fce00078e0007 */
[----:B------:R-:W-:Y:S05]  /*0560*/  CALL.REL.NOINC `($__internal_0_$__cuda_sm20_div_rn_f64_full) ;  /* 0x0000000800987944 */ /* 0x000fea0003c00000 */
.L_x_16:
[----:B------:R-:W-:Y:S05]  /*0570*/  BSYNC.RECONVERGENT B0 ;  /* 0x0000000000007941 */ /* 0x000fea0003800200 */
.L_x_15:
        /* <DEDUP_REMOVED lines=24> */
[----:B------:R-:W-:Y:S02]  /*0700*/  IMAD.MOV.U32 R10, RZ, RZ, R12 ;  /* 0x000000ffff0a7224 */ /* 0x000fe400078e000c */
[----:B------:R-:W-:-:S07]  /*0710*/  IMAD.MOV.U32 R11, RZ, RZ, R13 ;  /* 0x000000ffff0b7224 */ /* 0x000fce00078e000d */
.L_x_18:
[----:B------:R-:W-:Y:S05]  /*0720*/  BSYNC.RECONVERGENT B0 ;  /* 0x0000000000007941 */ /* 0x000fea0003800200 */
.L_x_17:
        /* <DEDUP_REMOVED lines=24> */
.L_x_20:
[----:B------:R-:W-:Y:S05]  /*08b0*/  BSYNC.RECONVERGENT B0 ;  /* 0x0000000000007941 */ /* 0x000fea0003800200 */
.L_x_19:
[----:B------:R-:W-:Y:S01]  /*08c0*/  UIADD3 UR8, UP0, UPT, UR8, 0x4, URZ ;  /* 0x0000000408087890 */ /* 0x000fe2000ff1e0ff */
[----:B------:R1:W-:Y:S01]  /*08d0*/  STG.E.64 desc[UR10][R24.64+0x8], R12 ;  /* 0x0000080c18007986 */ /* 0x0003e2000c101b0a */
[----:B------:R-:W-:Y:S02]  /*08e0*/  IADD3 R0, P0, PT, R24, 0x20, RZ ;  /* 0x0000002018007810 */ /* 0x000fe40007f1e0ff */
[----:B------:R-:W-:Y:S02]  /*08f0*/  UIADD3.X UR5, UPT, UPT, URZ, UR5, URZ, UP0, !UPT ;  /* 0x00000005ff057290 */ /* 0x000fe400087fe4ff */
[----:B------:R-:W-:Y:S01]  /*0900*/  UIADD3 UR9, UP0, UPT, UR8, -UR4, URZ ;  /* 0x8000000408097290 */ /* 0x000fe2000ff1e0ff */
[----:B------:R-:W-:-:S03]  /*0910*/  IMAD.X R3, RZ, RZ, R25, P0 ;  /* 0x000000ffff037224 */ /* 0x000fc600000e0619 */
[----:B------:R-:W-:Y:S02]  /*0920*/  UIADD3.X UR12, UPT, UPT, UR5, ~UR16, URZ, UP0, !UPT ;  /* 0x80000010050c7290 */ /* 0x000fe400087fe4ff */
[----:B------:R-:W-:-:S04]  /*0930*/  UISETP.NE.U32.AND UP0, UPT, UR9, 0x2, UPT ;  /* 0x000000020900788c */ /* 0x000fc8000bf05070 */
[----:B------:R-:W-:-:S09]  /*0940*/  UISETP.NE.AND.EX UP0, UPT, UR12, URZ, UPT, UP0 ;  /* 0x000000ff0c00728c */ /* 0x000fd2000bf05300 */
[----:B-1----:R-:W-:Y:S05]  /*0950*/  BRA.U UP0, `(.L_x_21) ;  /* 0xfffffff900387547 */ /* 0x002fea000b83ffff */
.L_x_12:
[----:B------:R-:W-:-:S04]  /*0960*/  ISETP.NE.U32.AND P0, PT, RZ, UR13, PT ;  /* 0x0000000dff007c0c */ /* 0x000fc8000bf05070 */
[----:B------:R-:W-:-:S13]  /*0970*/  ISETP.NE.AND.EX P0, PT, RZ, RZ, PT, P0 ;  /* 0x000000ffff00720c */ /* 0x000fda0003f05300 */
[----:B------:R-:W-:Y:S05]  /*0980*/  @!P0 EXIT ;  /* 0x000000000000894d */ /* 0x000fea0003800000 */
[----:B------:R-:W-:-:S04]  /*0990*/  UISETP.NE.U32.AND UP0, UPT, UR13, 0x1, UPT ;  /* 0x000000010d00788c */ /* 0x000fc8000bf05070 */
[----:B------:R-:W-:-:S09]  /*09a0*/  UISETP.NE.AND.EX UP0, UPT, URZ, URZ, UPT, UP0 ;  /* 0x000000ffff00728c */ /* 0x000fd2000bf05300 */
[----:B------:R-:W-:Y:S05]  /*09b0*/  BRA.U !UP0, `(.L_x_22) ;  /* 0x0000000108ec7547 */ /* 0x000fea000b800000 */
[----:B0-----:R-:W0:Y:S01]  /*09c0*/  MUFU.RCP64H R13, R7 ;  /* 0x00000007000d7308 */ /* 0x001e220000001800 */
[----:B------:R-:W-:Y:S01]  /*09d0*/  IMAD.MOV.U32 R12, RZ, RZ, 0x1 ;  /* 0x00000001ff0c7424 */ /* 0x000fe200078e00ff */
[----:B------:R-:W-:Y:S01]  /*09e0*/  UIADD3 UR8, UP0, UPT, UR4, 0x2, URZ ;  /* 0x0000000204087890 */ /* 0x000fe2000ff1e0ff */
[----:B------:R-:W-:Y:S03]  /*09f0*/  BSSY.RECONVERGENT B0, `(.L_x_23) ;  /* 0x0000016000007945 */ /* 0x000fe60003800200 */
        /* <DEDUP_REMOVED lines=21> */
.L_x_24:
[----:B------:R-:W-:Y:S05]  /*0b50*/  BSYNC.RECONVERGENT B0 ;  /* 0x0000000000007941 */ /* 0x000fea0003800200 */
.L_x_23:
[----:B------:R-:W0:Y:S01]  /*0b60*/  MUFU.RCP64H R13, R7 ;  /* 0x00000007000d7308 */ /* 0x000e220000001800 */
[----:B------:R-:W-:Y:S01]  /*0b70*/  IMAD.MOV.U32 R12, RZ, RZ, 0x1 ;  /* 0x00000001ff0c7424 */ /* 0x000fe200078e00ff */
[----:B------:R-:W-:Y:S02]  /*0b80*/  UIADD3 UR12, UP0, UPT, UR4, 0x3, URZ ;  /* 0x00000003040c7890 */ /* 0x000fe4000ff1e0ff */
[----:B------:R-:W-:Y:S01]  /*0b90*/  IADD3 R0, P0, PT, R4, UR4, RZ ;  /* 0x0000000404007c10 */ /* 0x000fe2000ff1e0ff */
[----:B------:R-:W-:Y:S01]  /*0ba0*/  BSSY.RECONVERGENT B0, `(.L_x_25) ;  /* 0x0000019000007945 */ /* 0x000fe20003800200 */
[----:B------:R-:W-:Y:S02]  /*0bb0*/  UIADD3.X UR13, UPT, UPT, URZ, UR7, URZ, UP0, !UPT ;  /* 0x00000007ff0d7290 */ /* 0x000fe400087fe4ff */
[----:B------:R-:W-:Y:S01]  /*0bc0*/  IADD3.X R3, PT, PT, R2, UR7, RZ, P0, !PT ;  /* 0x0000000702037c10 */ /* 0x000fe200087fe4ff */
[----:B0-----:R-:W-:-:S08]  /*0bd0*/  DFMA R14, -R6, R12, 1 ;  /* 0x3ff00000060e742b */ /* 0x001fd0000000010c */
[----:B------:R-:W-:Y:S02]  /*0be0*/  DFMA R16, R14, R14, R14 ;  /* 0x0000000e0e10722b */ /* 0x000fe4000000000e */
[----:B------:R-:W0:Y:S01]  /*0bf0*/  I2F.F64.U64 R14, UR12 ;  /* 0x0000000c000e7d12 */ /* 0x000e220008301800 */
[----:B------:R-:W1:Y:S05]  /*0c00*/  LDCU.64 UR12, c[0x0][0x3a0] ;  /* 0x00007400ff0c77ac */ /* 0x000e6a0008000a00 */
[----:B------:R-:W-:-:S08]  /*0c10*/  DFMA R16, R12, R16, R12 ;  /* 0x000000100c10722b */ /* 0x000fd0000000000c */
[----:B------:R-:W-:Y:S02]  /*0c20*/  DFMA R12, -R6, R16, 1 ;  /* 0x3ff00000060c742b */ /* 0x000fe40000000110 */
[----:B0-----:R-:W-:Y:S01]  /*0c30*/  DMUL R14, R8, R14 ;  /* 0x0000000e080e7228 */ /* 0x001fe20000000000 */
[----:B-1----:R-:W-:-:S05]  /*0c40*/  LEA R24, P0, R0, UR12, 0x3 ;  /* 0x0000000c00187c11 */ /* 0x002fca000f8018ff */
[----:B------:R-:W-:Y:S01]  /*0c50*/  DFMA R18, R16, R12, R16 ;  /* 0x0000000c1012722b */ /* 0x000fe20000000010 */
[----:B------:R-:W-:-:S03]  /*0c60*/  LEA.HI.X R25, R0, UR13, R3, 0x3, P0 ;  /* 0x0000000d00197c11 */ /* 0x000fc600080f1c03 */
[----:B------:R-:W-:Y:S02]  /*0c70*/  FSETP.GEU.AND P1, PT, |R15|, 6.5827683646048100446e-37, PT ;  /* 0x036000000f00780b */ /* 0x000fe40003f2e200 */
[----:B------:R0:W-:Y:S02]  /*0c80*/  STG.E.64 desc[UR10][R24.64], R10 ;  /* 0x0000000a18007986 */ /* 0x0001e4000c101b0a */
[----:B------:R-:W-:-:S08]  /*0c90*/  DMUL R12, R18, R14 ;  /* 0x0000000e120c7228 */ /* 0x000fd00000000000 */
[----:B------:R-:W-:-:S08]  /*0ca0*/  DFMA R16, -R6, R12, R14 ;  /* 0x0000000c0610722b */ /* 0x000fd0000000010e */
[----:B------:R-:W-:-:S10]  /*0cb0*/  DFMA R12, R18, R16, R12 ;  /* 0x00000010120c722b */ /* 0x000fd4000000000c */
[----:B------:R-:W-:-:S05]  /*0cc0*/  FFMA R0, RZ, R7, R13 ;  /* 0x00000007ff007223 */ /* 0x000fca000000000d */
[----:B------:R-:W-:-:S13]  /*0cd0*/  FSETP.GT.AND P0, PT, |R0|, 1.469367938527859385e-39, PT ;  /* 0x001000000000780b */ /* 0x000fda0003f04200 */
[----:B0-----:R-:W-:Y:S05]  /*0ce0*/  @P0 BRA P1, `(.L_x_26) ;  /* 0x0000000000100947 */ /* 0x001fea0000800000 */
[----:B------:R-:W-:Y:S01]  /*0cf0*/  IMAD.MOV.U32 R12, RZ, RZ, R6 ;  /* 0x000000ffff0c7224 */ /* 0x000fe200078e0006 */
[----:B------:R-:W-:Y:S01]  /*0d00*/  MOV R0, 0xd30 ;  /* 0x00000d3000007802 */ /* 0x000fe20000000f00 */
[----:B------:R-:W-:-:S07]  /*0d10*/  IMAD.MOV.U32 R13, RZ, RZ, R7 ;  /* 0x000000ffff0d7224 */ /* 0x000fce00078e0007 */
[----:B------:R-:W-:Y:S05]  /*0d20*/  CALL.REL.NOINC `($__internal_0_$__cuda_sm20_div_rn_f64_full) ;  /* 0x0000000000a87944 */ /* 0x000fea0003c00000 */
.L_x_26:
[----:B------:R-:W-:Y:S05]  /*0d30*/  BSYNC.RECONVERGENT B0 ;  /* 0x0000000000007941 */ /* 0x000fea0003800200 */
.L_x_25:
[----:B------:R1:W-:Y:S01]  /*0d40*/  STG.E.64 desc[UR10][R24.64+0x8], R12 ;  /* 0x0000080c18007986 */ /* 0x0003e2000c101b0a */
[----:B------:R-:W-:Y:S01]  /*0d50*/  UMOV UR4, UR8 ;  /* 0x0000000800047c82 */ /* 0x000fe20008000000 */
[----:B------:R-:W-:-:S05]  /*0d60*/  UMOV UR7, UR9 ;  /* 0x0000000900077c82 */ /* 0x000fca0008000000 */
.L_x_22:
[----:B------:R-:W2:Y:S02]  /*0d70*/  LDC R0, c[0x0][0x388] ;  /* 0x0000e200ff007b82 */ /* 0x000ea40000000800 */
[----:B--2---:R-:W-:-:S04]  /*0d80*/  LOP3.LUT R0, R0, 0x1, RZ, 0xc0, !PT ;  /* 0x0000000100007812 */ /* 0x004fc800078ec0ff */
[----:B------:R-:W-:-:S04]  /*0d90*/  ISETP.NE.U32.AND P0, PT, R0, 0x1, PT ;  /* 0x000000010000780c */ /* 0x000fc80003f05070 */
[----:B------:R-:W-:-:S13]  /*0da0*/  ISETP.NE.U32.AND.EX P0, PT, RZ, RZ, PT, P0 ;  /* 0x000000ffff00720c */ /* 0x000fda0003f05100 */
[----:B------:R-:W-:Y:S05]  /*0db0*/  @P0 EXIT ;  /* 0x000000000000094d */ /* 0x000fea0003800000 */
[----:B01----:R-:W0:Y:S01]  /*0dc0*/  MUFU.RCP64H R13, R7 ;  /* 0x00000007000d7308 */ /* 0x003e220000001800 */
        /* <DEDUP_REMOVED lines=24> */
.L_x_28:
[----:B------:R-:W-:Y:S05]  /*0f50*/  BSYNC.RECONVERGENT B0 ;  /* 0x0000000000007941 */ /* 0x000fea0003800200 */
.L_x_27:
[----:B------:R-:W0:Y:S01]  /*0f60*/  LDCU.64 UR8, c[0x0][0x3a0] ;  /* 0x00007400ff0877ac */ /* 0x000e220008000a00 */
[----:B------:R-:W-:-:S04]  /*0f70*/  IADD3 R4, P0, PT, R4, UR4, RZ ;  /* 0x0000000404047c10 */ /* 0x000fc8000ff1e0ff */
[----:B------:R-:W-:Y:S02]  /*0f80*/  IADD3.X R3, PT, PT, R2, UR7, RZ, P0, !PT ;  /* 0x0000000702037c10 */ /* 0x000fe400087fe4ff */
[----:B0-----:R-:W-:-:S04]  /*0f90*/  LEA R2, P0, R4, UR8, 0x3 ;  /* 0x0000000804027c11 */ /* 0x001fc8000f8018ff */
[----:B------:R-:W-:-:S05]  /*0fa0*/  LEA.HI.X R3, R4, UR9, R3, 0x3, P0 ;  /* 0x0000000904037c11 */ /* 0x000fca00080f1c03 */
[----:B------:R-:W-:Y:S01]  /*0fb0*/  STG.E.64 desc[UR10][R2.64], R8 ;  /* 0x0000000802007986 */ /* 0x000fe2000c101b0a */
[----:B------:R-:W-:Y:S05]  /*0fc0*/  EXIT ;  /* 0x000000000000794d */ /* 0x000fea0003800000 */
        .weak           $__internal_0_$__cuda_sm20_div_rn_f64_full
        .type           $__internal_0_$__cuda_sm20_div_rn_f64_full,@function
        .size           $__internal_0_$__cuda_sm20_div_rn_f64_full,(.L_x_104 - $__internal_0_$__cuda_sm20_div_rn_f64_full)
$__internal_0_$__cuda_sm20_div_rn_f64_full:
[C---:B------:R-:W-:Y:S01]  /*0fd0*/  FSETP.GEU.AND P0, PT, |R13|.reuse, 1.469367938527859385e-39, PT ;  /* 0x001000000d00780b */ /* 0x040fe20003f0e200 */
[----:B------:R-:W-:Y:S01]  /*0fe0*/  IMAD.MOV.U32 R16, RZ, RZ, 0x1 ;  /* 0x00000001ff107424 */ /* 0x000fe200078e00ff */
[----:B------:R-:W-:Y:S01]  /*0ff0*/  LOP3.LUT R10, R13, 0x800fffff, RZ, 0xc0, !PT ;  /* 0x800fffff0d0a7812 */ /* 0x000fe200078ec0ff */
[----:B------:R-:W-:Y:S01]  /*1000*/  IMAD.MOV.U32 R26, RZ, RZ, 0x1ca00000 ;  /* 0x1ca00000ff1a7424 */ /* 0x000fe200078e00ff */
[C---:B------:R-:W-:Y:S01]  /*1010*/  FSETP.GEU.AND P2, PT, |R15|.reuse, 1.469367938527859385e-39, PT ;  /* 0x001000000f00780b */ /* 0x040fe20003f4e200 */
[----:B------:R-:W-:Y:S01]  /*1020*/  BSSY.RECONVERGENT B1, `(.L_x_29) ;  /* 0x0000052000017945 */ /* 0x000fe20003800200 */
[----:B------:R-:W-:Y:S01]  /*1030*/  LOP3.LUT R11, R10, 0x3ff00000, RZ, 0xfc, !PT ;  /* 0x3ff000000a0b7812 */ /* 0x000fe200078efcff */
[----:B------:R-:W-:Y:S01]  /*1040*/  IMAD.MOV.U32 R10, RZ, RZ, R12 ;  /* 0x000000ffff0a7224 */ /* 0x000fe200078e000c */
[----:B------:R-:W-:Y:S02]  /*1050*/  LOP3.LUT R3, R15, 0x7ff00000, RZ, 0xc0, !PT ;  /* 0x7ff000000f037812 */ /* 0x000fe400078ec0ff */
[----:B------:R-:W-:-:S03]  /*1060*/  LOP3.LUT R28, R13, 0x7ff00000, RZ, 0xc0, !PT ;  /* 0x7ff000000d1c7812 */ /* 0x000fc600078ec0ff */
[----:B------:R-:W-:Y:S01]  /*1070*/  @!P0 DMUL R10, R12, 8.98846567431157953865e+307 ;  /* 0x7fe000000c0a8828 */ /* 0x000fe20000000000 */
[----:B------:R-:W-:-:S03]  /*1080*/  ISETP.GE.U32.AND P1, PT, R3, R28, PT ;  /* 0x0000001c0300720c */ /* 0x000fc60003f26070 */
[----:B------:R-:W-:Y:S02]  /*1090*/  @!P2 LOP3.LUT R18, R13, 0x7ff00000, RZ, 0xc0, !PT ;  /* 0x7ff000000d12a812 */ /* 0x000fe400078ec0ff */
[----:B------:R-:W0:Y:S02]  /*10a0*/  MUFU.RCP64H R17, R11 ;  /* 0x0000000b00117308 */ /* 0x000e240000001800 */
[----:B------:R-:W-:Y:S02]  /*10b0*/  @!P2 ISETP.GE.U32.AND P3, PT, R3, R18, PT ;  /* 0x000000120300a20c */ /* 0x000fe40003f66070 */
[----:B------:R-:W-:Y:S02]  /*10c0*/  @!P0 LOP3.LUT R28, R11, 0x7ff00000, RZ, 0xc0, !PT ;  /* 0x7ff000000b1c8812 */ /* 0x000fe400078ec0ff */
[----:B------:R-:W-:-:S04]  /*10d0*/  @!P2 SEL R19, R26, 0x63400000, !P3 ;  /* 0x634000001a13a807 */ /* 0x000fc80005800000 */
[----:B------:R-:W-:-:S04]  /*10e0*/  @!P2 LOP3.LUT R22, R19, 0x80000000, R15, 0xf8, !PT ;  /* 0x800000001316a812 */ /* 0x000fc800078ef80f */
[----:B------:R-:W-:Y:S01]  /*10f0*/  @!P2 LOP3.LUT R23, R22, 0x100000, RZ, 0xfc, !PT ;  /* 0x001000001617a812 */ /* 0x000fe200078efcff */
[----:B------:R-:W-:Y:S01]  /*1100*/  @!P2 IMAD.MOV.U32 R22, RZ, RZ, RZ ;  /* 0x000000ffff16a224 */ /* 0x000fe200078e00ff */
[----:B0-----:R-:W-:-:S08]  /*1110*/  DFMA R20, R16, -R10, 1 ;  /* 0x3ff000001014742b */ /* 0x001fd0000000080a */
[----:B------:R-:W-:-:S08]  /*1120*/  DFMA R20, R20, R20, R20 ;  /* 0x000000141414722b */ /* 0x000fd00000000014 */
[----:B------:R-:W-:Y:S01]  /*1130*/  DFMA R20, R16, R20, R16 ;  /* 0x000000141014722b */ /* 0x000fe20000000010 */
[----:B------:R-:W-:Y:S01]  /*1140*/  SEL R17, R26, 0x63400000, !P1 ;  /* 0x634000001a117807 */ /* 0x000fe20004800000 */
[----:B------:R-:W-:-:S03]  /*1150*/  IMAD.MOV.U32 R16, RZ, RZ, R14 ;  /* 0x000000ffff107224 */ /* 0x000fc600078e000e */
[----:B------:R-:W-:-:S03]  /*1160*/  LOP3.LUT R17, R17, 0x800fffff, R15, 0xf8, !PT ;  /* 0x800fffff11117812 */ /* 0x000fc600078ef80f */
[----:B------:R-:W-:-:S03]  /*1170*/  DFMA R18, R20, -R10, 1 ;  /* 0x3ff000001412742b */ /* 0x000fc6000000080a */
[----:B------:R-:W-:-:S05]  /*1180*/  @!P2 DFMA R16, R16, 2, -R22 ;  /* 0x400000001010a82b */ /* 0x000fca0000000816 */
[----:B------:R-:W-:-:S08]  /*1190*/  DFMA R18, R20, R18, R20 ;  /* 0x000000121412722b */ /* 0x000fd00000000014 */
[----:B------:R-:W-:-:S08]  /*11a0*/  DMUL R20, R18, R16 ;  /* 0x0000001012147228 */ /* 0x000fd00000000000 */
[----:B------:R-:W-:-:S08]  /*11b0*/  DFMA R22, R20, -R10, R16 ;  /* 0x8000000a1416722b */ /* 0x000fd00000000010 */
[----:B------:R-:W-:Y:S01]  /*11c0*/  DFMA R22, R18, R22, R20 ;  /* 0x000000161216722b */ /* 0x000fe20000000014 */
[----:B------:R-:W-:Y:S01]  /*11d0*/  IMAD.MOV.U32 R20, RZ, RZ, R3 ;  /* 0x000000ffff147224 */ /* 0x000fe200078e0003 */
[----:B------:R-:W-:-:S05]  /*11e0*/  @!P2 LOP3.LUT R20, R17, 0x7ff00000, RZ, 0xc0, !PT ;  /* 0x7ff000001114a812 */ /* 0x000fca00078ec0ff */
[----:B------:R-:W-:-:S05]  /*11f0*/  VIADD R18, R20, 0xffffffff ;  /* 0xffffffff14127836 */ /* 0x000fca0000000000 */
[----:B------:R-:W-:Y:S01]  /*1200*/  ISETP.GT.U32.AND P0, PT, R18, 0x7feffffe, PT ;  /* 0x7feffffe1200780c */ /* 0x000fe20003f04070 */
[----:B------:R-:W-:-:S05]  /*1210*/  VIADD R18, R28, 0xffffffff ;  /* 0xffffffff1c127836 */ /* 0x000fca0000000000 */
[----:B------:R-:W-:-:S13]  /*1220*/  ISETP.GT.U32.OR P0, PT, R18, 0x7feffffe, P0 ;  /* 0x7feffffe1200780c */ /* 0x000fda0000704470 */
[----:B------:R-:W-:Y:S05]  /*1230*/  @P0 BRA `(.L_x_30) ;  /* 0x00000000006c0947 */ /* 0x000fea0003800000 */
[----:B------:R-:W-:-:S04]  /*1240*/  LOP3.LUT R18, R13, 0x7ff00000, RZ, 0xc0, !PT ;  /* 0x7ff000000d127812 */ /* 0x000fc800078ec0ff */
[CC--:B------:R-:W-:Y:S02]  /*1250*/  VIADDMNMX R14, R3.reuse, -R18.reuse, 0xb9600000, !PT ;  /* 0xb9600000030e7446 */ /* 0x0c0fe40007800912 */
[----:B------:R-:W-:Y:S02]  /*1260*/  ISETP.GE.U32.AND P0, PT, R3, R18, PT ;  /* 0x000000120300720c */ /* 0x000fe40003f06070 */
[----:B------:R-:W-:Y:S01]  /*1270*/  VIMNMX R3, PT, PT, R14, 0x46a00000, PT ;  /* 0x46a000000e037848 */ /* 0x000fe20003fe0100 */
[----:B------:R-:W-:Y:S01]  /*1280*/  IMAD.MOV.U32 R14, RZ, RZ, RZ ;  /* 0x000000ffff0e7224 */ /* 0x000fe200078e00ff */
[----:B------:R-:W-:-:S05]  /*1290*/  SEL R26, R26, 0x63400000, !P0 ;  /* 0x634000001a1a7807 */ /* 0x000fca0004000000 */
[----:B------:R-:W-:-:S04]  /*12a0*/  IMAD.IADD R3, R3, 0x1, -R26 ;  /* 0x0000000103037824 */ /* 0x000fc800078e0a1a */
[----:B------:R-:W-:-:S06]  /*12b0*/  VIADD R15, R3, 0x7fe00000 ;  /* 0x7fe00000030f7836 */ /* 0x000fcc0000000000 */
[----:B------:R-:W-:-:S10]  /*12c0*/  DMUL R18, R22, R14 ;  /* 0x0000000e16127228 */ /* 0x000fd40000000000 */
[----:B------:R-:W-:-:S13]  /*12d0*/  FSETP.GTU.AND P0, PT, |R19|, 1.469367938527859385e-39, PT ;  /* 0x001000001300780b */ /* 0x000fda0003f0c200 */
[----:B------:R-:W-:Y:S05]  /*12e0*/  @P0 BRA `(.L_x_31) ;  /* 0x0000000000940947 */ /* 0x000fea0003800000 */
[----:B------:R-:W-:Y:S01]  /*12f0*/  DFMA R10, R22, -R10, R16 ;  /* 0x8000000a160a722b */ /* 0x000fe20000000010 */
[----:B------:R-:W-:-:S09]  /*1300*/  IMAD.MOV.U32 R14, RZ, RZ, RZ ;  /* 0x000000ffff0e7224 */ /* 0x000fd200078e00ff */
[C---:B------:R-:W-:Y:S02]  /*1310*/  FSETP.NEU.AND P0, PT, R11.reuse, RZ, PT ;  /* 0x000000ff0b00720b */ /* 0x040fe40003f0d000 */
[----:B------:R-:W-:-:S04]  /*1320*/  LOP3.LUT R13, R11, 0x80000000, R13, 0x48, !PT ;  /* 0x800000000b0d7812 */ /* 0x000fc800078e480d */
[----:B------:R-:W-:-:S07]  /*1330*/  LOP3.LUT R15, R13, R15, RZ, 0xfc, !PT ;  /* 0x0000000f0d0f7212 */ /* 0x000fce00078efcff */
[----:B------:R-:W-:Y:S05]  /*1340*/  @!P0 BRA `(.L_x_31) ;  /* 0x00000000007c8947 */ /* 0x000fea0003800000 */
[----:B------:R-:W-:Y:S01]  /*1350*/  IMAD.MOV R11, RZ, RZ, -R3 ;  /* 0x000000ffff0b7224 */ /* 0x000fe200078e0a03 */
[----:B------:R-:W-:Y:S01]  /*1360*/  DMUL.RP R14, R22, R14 ;  /* 0x0000000e160e7228 */ /* 0x000fe20000008000 */
[----:B------:R-:W-:Y:S01]  /*1370*/  IMAD.MOV.U32 R10, RZ, RZ, RZ ;  /* 0x000000ffff0a7224 */ /* 0x000fe200078e00ff */
[----:B------:R-:W-:-:S05]  /*1380*/  IADD3 R3, PT, PT, -R3, -0x43300000, RZ ;  /* 0xbcd0000003037810 */ /* 0x000fca0007ffe1ff */
[----:B------:R-:W-:-:S03]  /*1390*/  DFMA R10, R18, -R10, R22 ;  /* 0x8000000a120a722b */ /* 0x000fc60000000016 */
[----:B------:R-:W-:-:S07]  /*13a0*/  LOP3.LUT R13, R15, R13, RZ, 0x3c, !PT ;  /* 0x0000000d0f0d7212 */ /* 0x000fce00078e3cff */
[----:B------:R-:W-:-:S04]  /*13b0*/  FSETP.NEU.AND P0, PT, |R11|, R3, PT ;  /* 0x000000030b00720b */ /* 0x000fc80003f0d200 */
[----:B------:R-:W-:Y:S02]  /*13c0*/  FSEL R18, R14, R18, !P0 ;  /* 0x000000120e127208 */ /* 0x000fe40004000000 */
[----:B------:R-:W-:Y:S01]  /*13d0*/  FSEL R19, R13, R19, !P0 ;  /* 0x000000130d137208 */ /* 0x000fe20004000000 */
[----:B------:R-:W-:Y:S06]  /*13e0*/  BRA `(.L_x_31) ;  /* 0x0000000000547947 */ /* 0x000fec0003800000 */
.L_x_30:
[----:B------:R-:W-:-:S14]  /*13f0*/  DSETP.NAN.AND P0, PT, R14, R14, PT ;  /* 0x0000000e0e00722a */ /* 0x000fdc0003f08000 */
[----:B------:R-:W-:Y:S05]  /*1400*/  @P0 BRA `(.L_x_32) ;  /* 0x0000000000440947 */ /* 0x000fea0003800000 */
[----:B------:R-:W-:-:S14]  /*1410*/  DSETP.NAN.AND P0, PT, R12, R12, PT ;  /* 0x0000000c0c00722a */ /* 0x000fdc0003f08000 */
[----:B------:R-:W-:Y:S05]  /*1420*/  @P0 BRA `(.L_x_33) ;  /* 0x0000000000300947 */ /* 0x000fea0003800000 */
[----:B------:R-:W-:Y:S01]  /*1430*/  ISETP.NE.AND P0, PT, R20, R28, PT ;  /* 0x0000001c1400720c */ /* 0x000fe20003f05270 */
[----:B------:R-:W-:Y:S02]  /*1440*/  IMAD.MOV.U32 R18, RZ, RZ, 0x0 ;  /* 0x00000000ff127424 */ /* 0x000fe400078e00ff */
[----:B------:R-:W-:-:S10]  /*1450*/  IMAD.MOV.U32 R19, RZ, RZ, -0x80000 ;  /* 0xfff80000ff137424 */ /* 0x000fd400078e00ff */
[----:B------:R-:W-:Y:S05]  /*1460*/  @!P0 BRA `(.L_x_31) ;  /* 0x0000000000348947 */ /* 0x000fea0003800000 */
[----:B------:R-:W-:Y:S02]  /*1470*/  ISETP.NE.AND P0, PT, R20, 0x7ff00000, PT ;  /* 0x7ff000001400780c */ /* 0x000fe40003f05270 */
[----:B------:R-:W-:Y:S02]  /*1480*/  LOP3.LUT R19, R15, 0x80000000, R13, 0x48, !PT ;  /* 0x800000000f137812 */ /* 0x000fe400078e480d */
[----:B------:R-:W-:-:S13]  /*1490*/  ISETP.EQ.OR P0, PT, R28, RZ, !P0 ;  /* 0x000000ff1c00720c */ /* 0x000fda0004702670 */
[----:B------:R-:W-:Y:S01]  /*14a0*/  @P0 LOP3.LUT R3, R19, 0x7ff00000, RZ, 0xfc, !PT ;  /* 0x7ff0000013030812 */ /* 0x000fe200078efcff */
[----:B------:R-:W-:Y:S02]  /*14b0*/  @!P0 IMAD.MOV.U32 R18, RZ, RZ, RZ ;  /* 0x000000ffff128224 */ /* 0x000fe400078e00ff */
[----:B------:R-:W-:Y:S02]  /*14c0*/  @P0 IMAD.MOV.U32 R18, RZ, RZ, RZ ;  /* 0x000000ffff120224 */ /* 0x000fe400078e00ff */
[----:B------:R-:W-:Y:S01]  /*14d0*/  @P0 IMAD.MOV.U32 R19, RZ, RZ, R3 ;  /* 0x000000ffff130224 */ /* 0x000fe200078e0003 */
[----:B------:R-:W-:Y:S06]  /*14e0*/  BRA `(.L_x_31) ;  /* 0x0000000000147947 */ /* 0x000fec0003800000 */
.L_x_33:
[----:B------:R-:W-:Y:S01]  /*14f0*/  LOP3.LUT R19, R13, 0x80000, RZ, 0xfc, !PT ;  /* 0x000800000d137812 */ /* 0x000fe200078efcff */
[----:B------:R-:W-:Y:S01]  /*1500*/  IMAD.MOV.U32 R18, RZ, RZ, R12 ;  /* 0x000000ffff127224 */ /* 0x000fe200078e000c */
[----:B------:R-:W-:Y:S06]  /*1510*/  BRA `(.L_x_31) ;  /* 0x0000000000087947 */ /* 0x000fec0003800000 */
.L_x_32:
[----:B------:R-:W-:Y:S01]  /*1520*/  LOP3.LUT R19, R15, 0x80000, RZ, 0xfc, !PT ;  /* 0x000800000f137812 */ /* 0x000fe200078efcff */
[----:B------:R-:W-:-:S07]  /*1530*/  IMAD.MOV.U32 R18, RZ, RZ, R14 ;  /* 0x000000ffff127224 */ /* 0x000fce00078e000e */
.L_x_31:
[----:B------:R-:W-:Y:S05]  /*1540*/  BSYNC.RECONVERGENT B1 ;  /* 0x0000000000017941 */ /* 0x000fea0003800200 */
.L_x_29:
[----:B------:R-:W-:Y:S02]  /*1550*/  IMAD.MOV.U32 R10, RZ, RZ, R0 ;  /* 0x000000ffff0a7224 */ /* 0x000fe400078e0000 */
[----:B------:R-:W-:Y:S02]  /*1560*/  IMAD.MOV.U32 R11, RZ, RZ, 0x0 ;  /* 0x00000000ff0b7424 */ /* 0x000fe400078e00ff */
[----:B------:R-:W-:Y:S02]  /*1570*/  IMAD.MOV.U32 R12, RZ, RZ, R18 ;  /* 0x000000ffff0c7224 */ /* 0x000fe400078e0012 */
[----:B------:R-:W-:Y:S01]  /*1580*/  IMAD.MOV.U32 R13, RZ, RZ, R19 ;  /* 0x000000ffff0d7224 */ /* 0x000fe200078e0013 */
[----:B------:R-:W-:Y:S06]  /*1590*/  RET.REL.NODEC R10 `(_Z25init_array_OC_cudakernel3mmjmPd) ;  /* 0xffffffe80a987950 */ /* 0x000fec0003c3ffff */
.L_x_34:
        /* <DEDUP_REMOVED lines=14> */
.L_x_104:


//--------------------- .text._Z25init_array_OC_cudakernel2mmjmPd --------------------------
	.section	.text._Z25init_array_OC_cudakernel2mmjmPd,"ax",@progbits
	.align	128
        .global         _Z25init_array_OC_cudakernel2mmjmPd
        .type           _Z25init_array_OC_cudakernel2mmjmPd,@function
        .size           _Z25init_array_OC_cudakernel2mmjmPd,(.L_x_105 - _Z25init_array_OC_cudakernel2mmjmPd)
        .other          _Z25init_array_OC_cudakernel2mmjmPd,@"STO_CUDA_ENTRY STV_DEFAULT"
_Z25init_array_OC_cudakernel2mmjmPd:
.text._Z25init_array_OC_cudakernel2mmjmPd:
        /* <DEDUP_REMOVED lines=11> */
[----:B------:R-:W0:Y:S01]  /*00b0*/  LDCU.64 UR8, c[0x0][0x398] ;  /* 0x00007300ff0877ac */ /* 0x000e220008000a00 */
[----:B------:R1:W2:Y:S01]  /*00c0*/  I2F.F64.U32 R8, R3 ;  /* 0x0000000300087312 */ /* 0x0002a20000201800 */
[----:B------:R-:W-:Y:S01]  /*00d0*/  UIADD3 UR5, UP0, UPT, UR10, -0x1, URZ ;  /* 0xffffffff0a057890 */ /* 0x000fe2000ff1e0ff */
[----:B------:R-:W3:Y:S03]  /*00e0*/  LDCU UR6, c[0x0][0x390] ;  /* 0x00007200ff0677ac */ /* 0x000ee60008000800 */
[----:B------:R-:W-:Y:S02]  /*00f0*/  UIADD3.X UR4, UPT, UPT, UR11, -0x1, URZ, UP0, !UPT ;  /* 0xffffffff0b047890 */ /* 0x000fe400087fe4ff */
[----:B------:R-:W-:Y:S01]  /*0100*/  UISETP.GE.U32.AND UP0, UPT, UR5, 0x3, UPT ;  /* 0x000000030500788c */ /* 0x000fe2000bf06070 */
[----:B------:R-:W4:Y:S03]  /*0110*/  LDCU.64 UR12, c[0x0][0x358] ;  /* 0x00006b00ff0c77ac */ /* 0x000f260008000a00 */
[----:B------:R-:W-:Y:S01]  /*0120*/  UISETP.GE.U32.AND.EX UP0, UPT, UR4, URZ, UPT, UP0 ;  /* 0x000000ff0400728c */ /* 0x000fe2000bf06100 */
[----:B0-----:R-:W-:Y:S01]  /*0130*/  IMAD.WIDE.U32 R4, R3, UR8, RZ ;  /* 0x0000000803047c25 */ /* 0x001fe2000f8e00ff */
[----:B------:R-:W-:Y:S01]  /*0140*/  ULOP3.LUT UR11, UR10, 0x3, URZ, 0xc0, !UPT ;  /* 0x000000030a0b7892 */ /* 0x000fe2000f8ec0ff */
[----:B------:R-:W-:-:S02]  /*0150*/  UMOV UR4, URZ ;  /* 0x000000ff00047c82 */ /* 0x000fc40008000000 */
[----:B------:R-:W-:Y:S01]  /*0160*/  IMAD R2, R3, UR9, R5 ;  /* 0x0000000903027c24 */ /* 0x000fe2000f8e0205 */
[----:B---3--:R-:W0:Y:S01]  /*0170*/  I2F.F64.U32 R6, UR6 ;  /* 0x0000000600067d12 */ /* 0x008e220008201800 */
[----:B------:R-:W-:Y:S02]  /*0180*/  UMOV UR6, URZ ;  /* 0x000000ff00067c82 */ /* 0x000fe40008000000 */
[----:B-12---:R-:W-:Y:S05]  /*0190*/  BRA.U !UP0, `(.L_x_35) ;  /* 0x0000000508f07547 */ /* 0x006fea000b800000 */
        /* <DEDUP_REMOVED lines=10> */
.L_x_44:
        /* <DEDUP_REMOVED lines=23> */
[----:B----4-:R-:W-:Y:S05]  /*03b0*/  CALL.REL.NOINC `($__internal_1_$__cuda_sm20_div_rn_f64_full) ;  /* 0x0000000c00047944 */ /* 0x010fea0003c00000 */
[----:B------:R-:W-:Y:S02]  /*03c0*/  IMAD.MOV.U32 R10, RZ, RZ, R12 ;  /* 0x000000ffff0a7224 */ /* 0x000fe400078e000c */
[----:B------:R-:W-:-:S07]  /*03d0*/  IMAD.MOV.U32 R11, RZ, RZ, R13 ;  /* 0x000000ffff0b7224 */ /* 0x000fce00078e000d */
.L_x_37:
[----:B----4-:R-:W-:Y:S05]  /*03e0*/  BSYNC.RECONVERGENT B0 ;  /* 0x0000000000007941 */ /* 0x010fea0003800200 */
.L_x_36:
        /* <DEDUP_REMOVED lines=23> */
[----:B------:R-:W-:Y:S05]  /*0560*/  CALL.REL.NOINC `($__internal_1_$__cuda_sm20_div_rn_f64_full) ;  /* 0x0000000800987944 */ /* 0x000fea0003c00000 */
.L_x_39:
[----:B------:R-:W-:Y:S05]  /*0570*/  BSYNC.RECONVERGENT B0 ;  /* 0x0000000000007941 */ /* 0x000fea0003800200 */
.L_x_38:
        /* <DEDUP_REMOVED lines=24> */
[----:B------:R-:W-:Y:S02]  /*0700*/  IMAD.MOV.U32 R10, RZ, RZ, R12 ;  /* 0x000000ffff0a7224 */ /* 0x000fe400078e000c */
[----:B------:R-:W-:-:S07]  /*0710*/  IMAD.MOV.U32 R11, RZ, RZ, R13 ;  /* 0x000000ffff0b7224 */ /* 0x000fce00078e000d */
.L_x_41:
[----:B------:R-:W-:Y:S05]  /*0720*/  BSYNC.RECONVERGENT B0 ;  /* 0x0000000000007941 */ /* 0x000fea0003800200 */
.L_x_40:
        /* <DEDUP_REMOVED lines=24> */
.L_x_43:
[----:B------:R-:W-:Y:S05]  /*08b0*/  BSYNC.RECONVERGENT B0 ;  /* 0x0000000000007941 */ /* 0x000fea0003800200 */
.L_x_42:
        /* <DEDUP_REMOVED lines=10> */
.L_x_35:
[----:B------:R-:W-:-:S04]  /*0960*/  ISETP.NE.U32.AND P0, PT, RZ, UR11, PT ;  /* 0x0000000bff007c0c */ /* 0x000fc8000bf05070 */
[----:B------:R-:W-:-:S13]  /*0970*/  ISETP.NE.AND.EX P0, PT, RZ, RZ, PT, P0 ;  /* 0x000000ffff00720c */ /* 0x000fda0003f05300 */
[----:B----4-:R-:W-:Y:S05]  /*0980*/  @!P0 EXIT ;  /* 0x000000000000894d */ /* 0x010fea0003800000 */
        /* <DEDUP_REMOVED lines=25> */
[----:B------:R-:W-:Y:S05]  /*0b20*/  CALL.REL.NOINC `($__internal_1_$__cuda_sm20_div_rn_f64_full) ;  /* 0x0000000400287944 */ /* 0x000fea0003c00000 */
[----:B------:R-:W-:Y:S02]  /*0b30*/  IMAD.MOV.U32 R10, RZ, RZ, R12 ;  /* 0x000000ffff0a7224 */ /* 0x000fe400078e000c */
[----:B------:R-:W-:-:S07]  /*0b40*/  IMAD.MOV.U32 R11, RZ, RZ, R13 ;  /* 0x000000ffff0b7224 */ /* 0x000fce00078e000d */
.L_x_47:
[----:B------:R-:W-:Y:S05]  /*0b50*/  BSYNC.RECONVERGENT B0 ;  /* 0x0000000000007941 */ /* 0x000fea0003800200 */
.L_x_46:
        /* <DEDUP_REMOVED lines=28> */
[----:B------:R-:W-:Y:S05]  /*0d20*/  CALL.REL.NOINC `($__internal_1_$__cuda_sm20_div_rn_f64_full) ;  /* 0x0000000000a87944 */ /* 0x000fea0003c00000 */
.L_x_49:
[----:B------:R-:W-:Y:S05]  /*0d30*/  BSYNC.RECONVERGENT B0 ;  /* 0x0000000000007941 */ /* 0x000fea0003800200 */
.L_x_48:
[----:B------:R1:W-:Y:S01]  /*0d40*/  STG.E.64 desc[UR12][R24.64+0x8], R12 ;  /* 0x0000080c18007986 */ /* 0x0003e2000c101b0c */
[----:B------:R-:W-:-:S04]  /*0d50*/  UIADD3 UR4, UP0, UPT, UR4, 0x2, URZ ;  /* 0x0000000204047890 */ /* 0x000fc8000ff1e0ff */
[----:B------:R-:W-:-:S12]  /*0d60*/  UIADD3.X UR6, UPT, UPT, URZ, UR6, URZ, UP0, !UPT ;  /* 0x00000006ff067290 */ /* 0x000fd800087fe4ff */
.L_x_45:
        /* <DEDUP_REMOVED lines=30> */
.L_x_51:
[----:B------:R-:W-:Y:S05]  /*0f50*/  BSYNC.RECONVERGENT B0 ;  /* 0x0000000000007941 */ /* 0x000fea0003800200 */
.L_x_50:
[----:B------:R-:W0:Y:S01]  /*0f60*/  LDCU.64 UR8, c[0x0][0x3a0] ;  /* 0x00007400ff0877ac */ /* 0x000e220008000a00 */
[----:B------:R-:W-:-:S04]  /*0f70*/  IADD3 R4, P0, PT, R4, UR4, RZ ;  /* 0x0000000404047c10 */ /* 0x000fc8000ff1e0ff */
[----:B------:R-:W-:Y:S02]  /*0f80*/  IADD3.X R3, PT, PT, R2, UR6, RZ, P0, !PT ;  /* 0x0000000602037c10 */ /* 0x000fe400087fe4ff */
[----:B0-----:R-:W-:-:S04]  /*0f90*/  LEA R2, P0, R4, UR8, 0x3 ;  /* 0x0000000804027c11 */ /* 0x001fc8000f8018ff */
[----:B------:R-:W-:-:S05]  /*0fa0*/  LEA.HI.X R3, R4, UR9, R3, 0x3, P0 ;  /* 0x0000000904037c11 */ /* 0x000fca00080f1c03 */
[----:B------:R-:W-:Y:S01]  /*0fb0*/  STG.E.64 desc[UR12][R2.64], R8 ;  /* 0x0000000802007986 */ /* 0x000fe2000c101b0c */
[----:B------:R-:W-:Y:S05]  /*0fc0*/  EXIT ;  /* 0x000000000000794d */ /* 0x000fea0003800000 */
        .weak           $__internal_1_$__cuda_sm20_div_rn_f64_full
        .type           $__internal_1_$__cuda_sm20_div_rn_f64_full,@function
        .size           $__internal_1_$__cuda_sm20_div_rn_f64_full,(.L_x_105 - $__internal_1_$__cuda_sm20_div_rn_f64_full)
$__internal_1_$__cuda_sm20_div_rn_f64_full:
        /* <DEDUP_REMOVED lines=66> */
.L_x_53:
        /* <DEDUP_REMOVED lines=16> */
.L_x_56:
[----:B------:R-:W-:Y:S01]  /*14f0*/  LOP3.LUT R19, R13, 0x80000, RZ, 0xfc, !PT ;  /* 0x000800000d137812 */ /* 0x000fe200078efcff */
[----:B------:R-:W-:Y:S01]  /*1500*/  IMAD.MOV.U32 R18, RZ, RZ, R12 ;  /* 0x000000ffff127224 */ /* 0x000fe200078e000c */
[----:B------:R-:W-:Y:S06]  /*1510*/  BRA `(.L_x_54) ;  /* 0x0000000000087947 */ /* 0x000fec0003800000 */
.L_x_55:
[----:B------:R-:W-:Y:S01]  /*1520*/  LOP3.LUT R19, R15, 0x80000, RZ, 0xfc, !PT ;  /* 0x000800000f137812 */ /* 0x000fe200078efcff */
[----:B------:R-:W-:-:S07]  /*1530*/  IMAD.MOV.U32 R18, RZ, RZ, R14 ;  /* 0x000000ffff127224 */ /* 0x000fce00078e000e */
.L_x_54:
[----:B------:R-:W-:Y:S05]  /*1540*/  BSYNC.RECONVERGENT B1 ;  /* 0x0000000000017941 */ /* 0x000fea0003800200 */
.L_x_52:
[----:B------:R-:W-:Y:S02]  /*1550*/  IMAD.MOV.U32 R10, RZ, RZ, R0 ;  /* 0x000000ffff0a7224 */ /* 0x000fe400078e0000 */
[----:B------:R-:W-:Y:S02]  /*1560*/  IMAD.MOV.U32 R11, RZ, RZ, 0x0 ;  /* 0x00000000ff0b7424 */ /* 0x000fe400078e00ff */
[----:B------:R-:W-:Y:S02]  /*1570*/  IMAD.MOV.U32 R12, RZ, RZ, R18 ;  /* 0x000000ffff0c7224 */ /* 0x000fe400078e0012 */
[----:B------:R-:W-:Y:S01]  /*1580*/  IMAD.MOV.U32 R13, RZ, RZ, R19 ;  /* 0x000000ffff0d7224 */ /* 0x000fe200078e0013 */
[----:B------:R-:W-:Y:S06]  /*1590*/  RET.REL.NODEC R10 `(_Z25init_array_OC_cudakernel2mmjmPd) ;  /* 0xffffffe80a987950 */ /* 0x000fec0003c3ffff */
.L_x_57:
        /* <DEDUP_REMOVED lines=14> */
.L_x_105:


//--------------------- .text._Z25init_array_OC_cudakernel1mmjmPd --------------------------
	.section	.text._Z25init_array_OC_cudakernel1mmjmPd,"ax",@progbits
	.align	128
        .global         _Z25init_array_OC_cudakernel1mmjmPd
        .type           _Z25init_array_OC_cudakernel1mmjmPd,@function
        .size           _Z25init_array_OC_cudakernel1mmjmPd,(.L_x_106 - _Z25init_array_OC_cudakernel1mmjmPd)
        .other          _Z25init_array_OC_cudakernel1mmjmPd,@"STO_CUDA_ENTRY STV_DEFAULT"
_Z25init_array_OC_cudakernel1mmjmPd:
.text._Z25init_array_OC_cudakernel1mmjmPd:
        /* <DEDUP_REMOVED lines=28> */
[----:B------:R-:W-:Y:S01]  /*01c0*/  ULOP3.LUT UR6, UR14, 0xfffffffc, URZ, 0xc0, !UPT ;  /* 0xfffffffc0e067892 */ /* 0x000fe2000f8ec0ff */
[----:B-1----:R-:W-:Y:S01]  /*01d0*/  LEA R0, P0, R4, UR4, 0x3 ;  /* 0x0000000404007c11 */ /* 0x002fe2000f8018ff */
[----:B------:R-:W-:-:S03]  /*01e0*/  UMOV UR4, URZ ;  /* 0x000000ff00047c82 */ /* 0x000fc60008000000 */
[----:B------:R-:W-:Y:S02]  /*01f0*/  IADD3 R0, P1, PT, R0, 0x10, RZ ;  /* 0x0000001000007810 */ /* 0x000fe40007f3e0ff */
[----:B------:R-:W-:Y:S01]  /*0200*/  LEA.HI.X R3, R4, UR5, R2, 0x3, P0 ;  /* 0x0000000504037c11 */ /* 0x000fe200080f1c02 */
[----:B------:R-:W-:-:S04]  /*0210*/  UMOV UR5, URZ ;  /* 0x000000ff00057c82 */ /* 0x000fc80008000000 */
[----:B--2---:R-:W-:-:S07]  /*0220*/  IMAD.X R3, RZ, RZ, R3, P1 ;  /* 0x000000ffff037224 */ /* 0x004fce00008e0603 */
.L_x_67:
[----:B0-----:R-:W0:Y:S01]  /*0230*/  MUFU.RCP64H R11, R7 ;  /* 0x00000007000b7308 */ /* 0x001e220000001800 */
[----:B------:R-:W-:Y:S01]  /*0240*/  IMAD.MOV.U32 R10, RZ, RZ, 0x1 ;  /* 0x00000001ff0a7424 */ /* 0x000fe200078e00ff */
[----:B------:R-:W-:Y:S01]  /*0250*/  BSSY.RECONVERGENT B0, `(.L_x_59) ;  /* 0x0000017000007945 */ /* 0x000fe20003800200 */
[----:B------:R-:W-:Y:S02]  /*0260*/  IMAD.MOV.U32 R24, RZ, RZ, R0 ;  /* 0x000000ffff187224 */ /* 0x000fe400078e0000 */
[----:B------:R-:W-:-:S03]  /*0270*/  IMAD.MOV.U32 R25, RZ, RZ, R3 ;  /* 0x000000ffff197224 */ /* 0x000fc600078e0003 */
        /* <DEDUP_REMOVED lines=17> */
[----:B----4-:R-:W-:Y:S05]  /*0390*/  CALL.REL.NOINC `($__internal_2_$__cuda_sm20_div_rn_f64_full) ;  /* 0x0000000800ec7944 */ /* 0x010fea0003c00000 */
[----:B------:R-:W-:Y:S02]  /*03a0*/  IMAD.MOV.U32 R10, RZ, RZ, R12 ;  /* 0x000000ffff0a7224 */ /* 0x000fe400078e000c */
[----:B------:R-:W-:-:S07]  /*03b0*/  IMAD.MOV.U32 R11, RZ, RZ, R13 ;  /* 0x000000ffff0b7224 */ /* 0x000fce00078e000d */
.L_x_60:
[----:B----4-:R-:W-:Y:S05]  /*03c0*/  BSYNC.RECONVERGENT B0 ;  /* 0x0000000000007941 */ /* 0x010fea0003800200 */
.L_x_59:
        /* <DEDUP_REMOVED lines=23> */
[----:B------:R-:W-:Y:S05]  /*0540*/  CALL.REL.NOINC `($__internal_2_$__cuda_sm20_div_rn_f64_full) ;  /* 0x0000000800807944 */ /* 0x000fea0003c00000 */
.L_x_62:
[----:B------:R-:W-:Y:S05]  /*0550*/  BSYNC.RECONVERGENT B0 ;  /* 0x0000000000007941 */ /* 0x000fea0003800200 */
.L_x_61:
        /* <DEDUP_REMOVED lines=24> */
[----:B------:R-:W-:Y:S02]  /*06e0*/  IMAD.MOV.U32 R10, RZ, RZ, R12 ;  /* 0x000000ffff0a7224 */ /* 0x000fe400078e000c */
[----:B------:R-:W-:-:S07]  /*06f0*/  IMAD.MOV.U32 R11, RZ, RZ, R13 ;  /* 0x000000ffff0b7224 */ /* 0x000fce00078e000d */
.L_x_64:
[----:B------:R-:W-:Y:S05]  /*0700*/  BSYNC.RECONVERGENT B0 ;  /* 0x0000000000007941 */ /* 0x000fea0003800200 */
.L_x_63:
        /* <DEDUP_REMOVED lines=24> */
.L_x_66:
[----:B------:R-:W-:Y:S05]  /*0890*/  BSYNC.RECONVERGENT B0 ;  /* 0x0000000000007941 */ /* 0x000fea0003800200 */
.L_x_65:
[----:B------:R1:W-:Y:S01]  /*08a0*/  STG.E.64 desc[UR8][R24.64+0x8], R12 ;  /* 0x0000080c18007986 */ /* 0x0003e2000c101b08 */
[----:B------:R-:W-:Y:S01]  /*08b0*/  UIADD3 UR4, UP0, UPT, UR4, 0x4, URZ ;  /* 0x0000000404047890 */ /* 0x000fe2000ff1e0ff */
[----:B------:R-:W-:-:S03]  /*08c0*/  IADD3 R0, P0, PT, R24, 0x20, RZ ;  /* 0x0000002018007810 */ /* 0x000fc60007f1e0ff */
[----:B------:R-:W-:Y:S02]  /*08d0*/  UIADD3.X UR5, UPT, UPT, URZ, UR5, URZ, UP0, !UPT ;  /* 0x00000005ff057290 */ /* 0x000fe400087fe4ff */
[----:B------:R-:W-:Y:S01]  /*08e0*/  UISETP.NE.U32.AND UP0, UPT, UR4, UR6, UPT ;  /* 0x000000060400728c */ /* 0x000fe2000bf05070 */
[----:B------:R-:W-:-:S03]  /*08f0*/  IMAD.X R3, RZ, RZ, R25, P0 ;  /* 0x000000ffff037224 */ /* 0x000fc600000e0619 */
[----:B------:R-:W-:-:S09]  /*0900*/  UISETP.NE.AND.EX UP0, UPT, UR5, UR7, UPT, UP0 ;  /* 0x000000070500728c */ /* 0x000fd2000bf05300 */
[----:B-1----:R-:W-:Y:S05]  /*0910*/  BRA.U UP0, `(.L_x_67) ;  /* 0xfffffff900447547 */ /* 0x002fea000b83ffff */
.L_x_58:
        /* <DEDUP_REMOVED lines=8> */
[----:B------:R-:W-:Y:S05]  /*09a0*/  BSSY.RECONVERGENT B0, `(.L_x_69) ;  /* 0x0000015000007945 */ /* 0x000fea0003800200 */
        /* <DEDUP_REMOVED lines=17> */
[----:B------:R-:W-:Y:S05]  /*0ac0*/  CALL.REL.NOINC `($__internal_2_$__cuda_sm20_div_rn_f64_full) ;  /* 0x0000000400207944 */ /* 0x000fea0003c00000 */
[----:B------:R-:W-:Y:S02]  /*0ad0*/  IMAD.MOV.U32 R10, RZ, RZ, R12 ;  /* 0x000000ffff0a7224 */ /* 0x000fe400078e000c */
[----:B------:R-:W-:-:S07]  /*0ae0*/  IMAD.MOV.U32 R11, RZ, RZ, R13 ;  /* 0x000000ffff0b7224 */ /* 0x000fce00078e000d */
.L_x_70:
[----:B------:R-:W-:Y:S05]  /*0af0*/  BSYNC.RECONVERGENT B0 ;  /* 0x0000000000007941 */ /* 0x000fea0003800200 */
.L_x_69:
        /* <DEDUP_REMOVED lines=28> */
[----:B------:R-:W-:Y:S05]  /*0cc0*/  CALL.REL.NOINC `($__internal_2_$__cuda_sm20_div_rn_f64_full) ;  /* 0x0000000000a07944 */ /* 0x000fea0003c00000 */
.L_x_72:
[----:B------:R-:W-:Y:S05]  /*0cd0*/  BSYNC.RECONVERGENT B0 ;  /* 0x0000000000007941 */ /* 0x000fea0003800200 */
.L_x_71:
[----:B------:R1:W-:Y:S01]  /*0ce0*/  STG.E.64 desc[UR8][R24.64+0x8], R12 ;  /* 0x0000080c18007986 */ /* 0x0003e2000c101b08 */
[----:B------:R-:W-:-:S04]  /*0cf0*/  UIADD3 UR6, UP0, UPT, UR6, 0x2, URZ ;  /* 0x0000000206067890 */ /* 0x000fc8000ff1e0ff */
[----:B------:R-:W-:-:S12]  /*0d00*/  UIADD3.X UR7, UPT, UPT, URZ, UR7, URZ, UP0, !UPT ;  /* 0x00000007ff077290 */ /* 0x000fd800087fe4ff */
.L_x_68:
[----:B------:R-:W2:Y:S02]  /*0d10*/  LDC R0, c[0x0][0x388] ;  /* 0x0000e200ff007b82 */ /* 0x000ea40000000800 */
[----:B--2---:R-:W-:-:S04]  /*0d20*/  LOP3.LUT R0, R0, 0x1, RZ, 0xc0, !PT ;  /* 0x0000000100007812 */ /* 0x004fc800078ec0ff */
[----:B------:R-:W-:-:S04]  /*0d30*/  ISETP.NE.U32.AND P0, PT, R0, 0x1, PT ;  /* 0x000000010000780c */ /* 0x000fc80003f05070 */
[----:B------:R-:W-:-:S13]  /*0d40*/  ISETP.NE.U32.AND.EX P0, PT, RZ, RZ, PT, P0 ;  /* 0x000000ffff00720c */ /* 0x000fda0003f05100 */
[----:B------:R-:W-:Y:S05]  /*0d50*/  @P0 EXIT ;  /* 0x000000000000094d */ /* 0x000fea0003800000 */
[----:B01----:R-:W0:Y:S01]  /*0d60*/  MUFU.RCP64H R13, R7 ;  /* 0x00000007000d7308 */ /* 0x003e220000001800 */
        /* <DEDUP_REMOVED lines=22> */
.L_x_74:
[----:B------:R-:W-:Y:S05]  /*0ed0*/  BSYNC.RECONVERGENT B0 ;  /* 0x0000000000007941 */ /* 0x000fea0003800200 */
.L_x_73:
[----:B------:R-:W0:Y:S01]  /*0ee0*/  LDCU.64 UR4, c[0x0][0x3a0] ;  /* 0x00007400ff0477ac */ /* 0x000e220008000a00 */
[----:B------:R-:W-:-:S04]  /*0ef0*/  IADD3 R4, P0, PT, R4, UR6, RZ ;  /* 0x0000000604047c10 */ /* 0x000fc8000ff1e0ff */
[----:B------:R-:W-:Y:S02]  /*0f00*/  IADD3.X R3, PT, PT, R2, UR7, RZ, P0, !PT ;  /* 0x0000000702037c10 */ /* 0x000fe400087fe4ff */
[----:B0-----:R-:W-:-:S04]  /*0f10*/  LEA R2, P0, R4, UR4, 0x3 ;  /* 0x0000000404027c11 */ /* 0x001fc8000f8018ff */
[----:B------:R-:W-:-:S05]  /*0f20*/  LEA.HI.X R3, R4, UR5, R3, 0x3, P0 ;  /* 0x0000000504037c11 */ /* 0x000fca00080f1c03 */
[----:B------:R-:W-:Y:S01]  /*0f30*/  STG.E.64 desc[UR8][R2.64], R8 ;  /* 0x0000000802007986 */ /* 0x000fe2000c101b08 */
[----:B------:R-:W-:Y:S05]  /*0f40*/  EXIT ;  /* 0x000000000000794d */ /* 0x000fea0003800000 */
        .weak           $__internal_2_$__cuda_sm20_div_rn_f64_full
        .type           $__internal_2_$__cuda_sm20_div_rn_f64_full,@function
        .size           $__internal_2_$__cuda_sm20_div_rn_f64_full,(.L_x_106 - $__internal_2_$__cuda_sm20_div_rn_f64_full)
$__internal_2_$__cuda_sm20_div_rn_f64_full:
        /* <DEDUP_REMOVED lines=66> */
.L_x_76:
        /* <DEDUP_REMOVED lines=16> */
.L_x_79:
[----:B------:R-:W-:Y:S01]  /*1470*/  LOP3.LUT R19, R13, 0x80000, RZ, 0xfc, !PT ;  /* 0x000800000d137812 */ /* 0x000fe200078efcff */
[----:B------:R-:W-:Y:S01]  /*1480*/  IMAD.MOV.U32 R18, RZ, RZ, R12 ;  /* 0x000000ffff127224 */ /* 0x000fe200078e000c */
[----:B------:R-:W-:Y:S06]  /*1490*/  BRA `(.L_x_77) ;  /* 0x0000000000087947 */ /* 0x000fec0003800000 */
.L_x_78:
[----:B------:R-:W-:Y:S01]  /*14a0*/  LOP3.LUT R19, R15, 0x80000, RZ, 0xfc, !PT ;  /* 0x000800000f137812 */ /* 0x000fe200078efcff */
[----:B------:R-:W-:-:S07]  /*14b0*/  IMAD.MOV.U32 R18, RZ, RZ, R14 ;  /* 0x000000ffff127224 */ /* 0x000fce00078e000e */
.L_x_77:
[----:B------:R-:W-:Y:S05]  /*14c0*/  BSYNC.RECONVERGENT B1 ;  /* 0x0000000000017941 */ /* 0x000fea0003800200 */
.L_x_75:
[----:B------:R-:W-:Y:S02]  /*14d0*/  IMAD.MOV.U32 R10, RZ, RZ, R0 ;  /* 0x000000ffff0a7224 */ /* 0x000fe400078e0000 */
[----:B------:R-:W-:Y:S02]  /*14e0*/  IMAD.MOV.U32 R11, RZ, RZ, 0x0 ;  /* 0x00000000ff0b7424 */ /* 0x000fe400078e00ff */
[----:B------:R-:W-:Y:S02]  /*14f0*/  IMAD.MOV.U32 R12, RZ, RZ, R18 ;  /* 0x000000ffff0c7224 */ /* 0x000fe400078e0012 */
[----:B------:R-:W-:Y:S01]  /*1500*/  IMAD.MOV.U32 R13, RZ, RZ, R19 ;  /* 0x000000ffff0d7224 */ /* 0x000fe200078e0013 */
[----:B------:R-:W-:Y:S06]  /*1510*/  RET.REL.NODEC R10 `(_Z25init_array_OC_cudakernel1mmjmPd) ;  /* 0xffffffe80ab87950 */ /* 0x000fec0003c3ffff */
.L_x_80:
        /* <DEDUP_REMOVED lines=14> */
.L_x_106:


//--------------------- .text._Z25init_array_OC_cudakernel0mmjmPd --------------------------
	.section	.text._Z25init_array_OC_cudakernel0mmjmPd,"ax",@progbits
	.align	128
        .global         _Z25init_array_OC_cudakernel0mmjmPd
        .type           _Z25init_array_OC_cudakernel0mmjmPd,@function
        .size           _Z25init_array_OC_cudakernel0mmjmPd,(.L_x_107 - _Z25init_array_OC_cudakernel0mmjmPd)
        .other          _Z25init_array_OC_cudakernel0mmjmPd,@"STO_CUDA_ENTRY STV_DEFAULT"
_Z25init_array_OC_cudakernel0mmjmPd:
.text._Z25init_array_OC_cudakernel0mmjmPd:
        /* <DEDUP_REMOVED lines=35> */
.L_x_90:
        /* <DEDUP_REMOVED lines=22> */
[----:B----4-:R-:W-:Y:S05]  /*0390*/  CALL.REL.NOINC `($__internal_3_$__cuda_sm20_div_rn_f64_full) ;  /* 0x0000000800ec7944 */ /* 0x010fea0003c00000 */
[----:B------:R-:W-:Y:S02]  /*03a0*/  IMAD.MOV.U32 R10, RZ, RZ, R12 ;  /* 0x000000ffff0a7224 */ /* 0x000fe400078e000c */
[----:B------:R-:W-:-:S07]  /*03b0*/  IMAD.MOV.U32 R11, RZ, RZ, R13 ;  /* 0x000000ffff0b7224 */ /* 0x000fce00078e000d */
.L_x_83:
[----:B----4-:R-:W-:Y:S05]  /*03c0*/  BSYNC.RECONVERGENT B0 ;  /* 0x0000000000007941 */ /* 0x010fea0003800200 */
.L_x_82:
        /* <DEDUP_REMOVED lines=23> */
[----:B------:R-:W-:Y:S05]  /*0540*/  CALL.REL.NOINC `($__internal_3_$__cuda_sm20_div_rn_f64_full) ;  /* 0x0000000800807944 */ /* 0x000fea0003c00000 */
.L_x_85:
[----:B------:R-:W-:Y:S05]  /*0550*/  BSYNC.RECONVERGENT B0 ;  /* 0x0000000000007941 */ /* 0x000fea0003800200 */
.L_x_84:
        /* <DEDUP_REMOVED lines=24> */
[----:B------:R-:W-:Y:S02]  /*06e0*/  IMAD.MOV.U32 R10, RZ, RZ, R12 ;  /* 0x000000ffff0a7224 */ /* 0x000fe400078e000c */
[----:B------:R-:W-:-:S07]  /*06f0*/  IMAD.MOV.U32 R11, RZ, RZ, R13 ;  /* 0x000000ffff0b7224 */ /* 0x000fce00078e000d */
.L_x_87:
[----:B------:R-:W-:Y:S05]  /*0700*/  BSYNC.RECONVERGENT B0 ;  /* 0x0000000000007941 */ /* 0x000fea0003800200 */
.L_x_86:
        /* <DEDUP_REMOVED lines=24> */
.L_x_89:
[----:B------:R-:W-:Y:S05]  /*0890*/  BSYNC.RECONVERGENT B0 ;  /* 0x0000000000007941 */ /* 0x000fea0003800200 */
.L_x_88:
        /* <DEDUP_REMOVED lines=8> */
.L_x_81:
        /* <DEDUP_REMOVED lines=26> */
[----:B------:R-:W-:Y:S05]  /*0ac0*/  CALL.REL.NOINC `($__internal_3_$__cuda_sm20_div_rn_f64_full) ;  /* 0x0000000400207944 */ /* 0x000fea0003c00000 */
[----:B------:R-:W-:Y:S02]  /*0ad0*/  IMAD.MOV.U32 R10, RZ, RZ, R12 ;  /* 0x000000ffff0a7224 */ /* 0x000fe400078e000c */
[----:B------:R-:W-:-:S07]  /*0ae0*/  IMAD.MOV.U32 R11, RZ, RZ, R13 ;  /* 0x000000ffff0b7224 */ /* 0x000fce00078e000d */
.L_x_93:
[----:B------:R-:W-:Y:S05]  /*0af0*/  BSYNC.RECONVERGENT B0 ;  /* 0x0000000000007941 */ /* 0x000fea0003800200 */
.L_x_92:
        /* <DEDUP_REMOVED lines=28> */
[----:B------:R-:W-:Y:S05]  /*0cc0*/  CALL.REL.NOINC `($__internal_3_$__cuda_sm20_div_rn_f64_full) ;  /* 0x0000000000a07944 */ /* 0x000fea0003c00000 */
.L_x_95:
[----:B------:R-:W-:Y:S05]  /*0cd0*/  BSYNC.RECONVERGENT B0 ;  /* 0x0000000000007941 */ /* 0x000fea0003800200 */
.L_x_94:
[----:B------:R1:W-:Y:S01]  /*0ce0*/  STG.E.64 desc[UR8][R24.64+0x8], R12 ;  /* 0x0000080c18007986 */ /* 0x0003e2000c101b08 */
[----:B------:R-:W-:-:S04]  /*0cf0*/  UIADD3 UR6, UP0, UPT, UR6, 0x2, URZ ;  /* 0x0000000206067890 */ /* 0x000fc8000ff1e0ff */
[----:B------:R-:W-:-:S12]  /*0d00*/  UIADD3.X UR7, UPT, UPT, URZ, UR7, URZ, UP0, !UPT ;  /* 0x00000007ff077290 */ /* 0x000fd800087fe4ff */
.L_x_91:
        /* <DEDUP_REMOVED lines=28> */
.L_x_97:
[----:B------:R-:W-:Y:S05]  /*0ed0*/  BSYNC.RECONVERGENT B0 ;  /* 0x0000000000007941 */ /* 0x000fea0003800200 */
.L_x_96:
[----:B------:R-:W0:Y:S01]  /*0ee0*/  LDCU.64 UR4, c[0x0][0x3a0] ;  /* 0x00007400ff0477ac */ /* 0x000e220008000a00 */
[----:B------:R-:W-:-:S04]  /*0ef0*/  IADD3 R4, P0, PT, R4, UR6, RZ ;  /* 0x0000000604047c10 */ /* 0x000fc8000ff1e0ff */
[----:B------:R-:W-:Y:S02]  /*0f00*/  IADD3.X R3, PT, PT, R2, UR7, RZ, P0, !PT ;  /* 0x0000000702037c10 */ /* 0x000fe400087fe4ff */
[----:B0-----:R-:W-:-:S04]  /*0f10*/  LEA R2, P0, R4, UR4, 0x3 ;  /* 0x0000000404027c11 */ /* 0x001fc8000f8018ff */
[----:B------:R-:W-:-:S05]  /*0f20*/  LEA.HI.X R3, R4, UR5, R3, 0x3, P0 ;  /* 0x0000000504037c11 */ /* 0x000fca00080f1c03 */
[----:B------:R-:W-:Y:S01]  /*0f30*/  STG.E.64 desc[UR8][R2.64], R8 ;  /* 0x0000000802007986 */ /* 0x000fe2000c101b08 */
[----:B------:R-:W-:Y:S05]  /*0f40*/  EXIT ;  /* 0x000000000000794d */ /* 0x000fea0003800000 */
        .weak           $__internal_3_$__cuda_sm20_div_rn_f64_full
        .type           $__internal_3_$__cuda_sm20_div_rn_f64_full,@function
        .size           $__internal_3_$__cuda_sm20_div_rn_f64_full,(.L_x_107 - $__internal_3_$__cuda_sm20_div_rn_f64_full)
$__internal_3_$__cuda_sm20_div_rn_f64_full:
        /* <DEDUP_REMOVED lines=66> */
.L_x_99:
        /* <DEDUP_REMOVED lines=16> */
.L_x_102:
[----:B------:R-:W-:Y:S01]  /*1470*/  LOP3.LUT R19, R13, 0x80000, RZ, 0xfc, !PT ;  /* 0x000800000d137812 */ /* 0x000fe200078efcff */
[----:B------:R-:W-:Y:S01]  /*1480*/  IMAD.MOV.U32 R18, RZ, RZ, R12 ;  /* 0x000000ffff127224 */ /* 0x000fe200078e000c */
[----:B------:R-:W-:Y:S06]  /*1490*/  BRA `(.L_x_100) ;  /* 0x0000000000087947 */ /* 0x000fec0003800000 */
.L_x_101:
[----:B------:R-:W-:Y:S01]  /*14a0*/  LOP3.LUT R19, R15, 0x80000, RZ, 0xfc, !PT ;  /* 0x000800000f137812 */ /* 0x000fe200078efcff */
[----:B------:R-:W-:-:S07]  /*14b0*/  IMAD.MOV.U32 R18, RZ, RZ, R14 ;  /* 0x000000ffff127224 */ /* 0x000fce00078e000e */
.L_x_100:
[----:B------:R-:W-:Y:S05]  /*14c0*/  BSYNC.RECONVERGENT B1 ;  /* 0x0000000000017941 */ /* 0x000fea0003800200 */
.L_x_98:
[----:B------:R-:W-:Y:S02]  /*14d0*/  IMAD.MOV.U32 R10, RZ, RZ, R0 ;  /* 0x000000ffff0a7224 */ /* 0x000fe400078e0000 */
[----:B------:R-:W-:Y:S02]  /*14e0*/  IMAD.MOV.U32 R11, RZ, RZ, 0x0 ;  /* 0x00000000ff0b7424 */ /* 0x000fe400078e00ff */
[----:B------:R-:W-:Y:S02]  /*14f0*/  IMAD.MOV.U32 R12, RZ, RZ, R18 ;  /* 0x000000ffff0c7224 */ /* 0x000fe400078e0012 */
[----:B------:R-:W-:Y:S01]  /*1500*/  IMAD.MOV.U32 R13, RZ, RZ, R19 ;  /* 0x000000ffff0d7224 */ /* 0x000fe200078e0013 */
[----:B------:R-:W-:Y:S06]  /*1510*/  RET.REL.NODEC R10 `(_Z25init_array_OC_cudakernel0mmjmPd) ;  /* 0xffffffe80ab87950 */ /* 0x000fec0003c3ffff */
.L_x_103:
        /* <DEDUP_REMOVED lines=14> */
.L_x_107:


//--------------------- .nv.shared.reserved.0     --------------------------
	.section	.nv.shared.reserved.0,"aw",@nobits
	.weak		__nv_reservedSMEM_offset_0_alias
	.size		__nv_reservedSMEM_offset_0_alias, 0, 64
	.other		__nv_reservedSMEM_offset_0_alias,@"STO_CUDA_RESERVED_SHARED STV_DEFAULT"
__nv_reservedSMEM_offset_0_alias:
	.zero		0
	.zero		64


//--------------------- .nv.constant0._Z25kernel_2mm_OC_cudakernel0mmmPdmmS_dmS_m --------------------------
	.section	.nv.constant0._Z25kernel_2mm_OC_cudakernel0mmmPdmmS_dmS_m,"a",@progbits
	.sectionflags	@""
	.align	4
.nv.constant0._Z25kernel_2mm_OC_cudakernel0mmmPdmmS_dmS_m:
	.zero		984


//--------------------- .nv.constant0._Z25init_array_OC_cudakernel3mmjmPd --------------------------
	.section	.nv.constant0._Z25init_array_OC_cudakernel3mmjmPd,"a",@progbits
	.sectionflags	@""
	.align	4
.nv.constant0._Z25init_array_OC_cudakernel3mmjmPd:
	.zero		936


//--------------------- .nv.constant0._Z25init_array_OC_cudakernel2mmjmPd --------------------------
	.section	.nv.constant0._Z25init_array_OC_cudakernel2mmjmPd,"a",@progbits
	.sectionflags	@""
	.align	4
.nv.constant0._Z25init_array_OC_cudakernel2mmjmPd:
	.zero		936


//--------------------- .nv.constant0._Z25init_array_OC_cudakernel1mmjmPd --------------------------
	.section	.nv.constant0._Z25init_array_OC_cudakernel1mmjmPd,"a",@progbits
	.sectionflags	@""
	.align	4
.nv.constant0._Z25init_array_OC_cudakernel1mmjmPd:
	.zero		936


//--------------------- .nv.constant0._Z25init_array_OC_cudakernel0mmjmPd --------------------------
	.section	.nv.constant0._Z25init_array_OC_cudakernel0mmjmPd,"a",@progbits
	.sectionflags	@""
	.align	4
.nv.constant0._Z25init_array_OC_cudakernel0mmjmPd:
	.zero		936


//--------------------- SYMBOLS --------------------------

	.type		.nv.reservedSmem.offset0,@object
	.size		.nv.reservedSmem.offset0,0x4
